//
// Generated by NVIDIA NVVM Compiler
//
// Compiler Build ID: CL-36424714
// Cuda compilation tools, release 13.0, V13.0.88
// Based on NVVM 20.0.0
//

.version 9.0
.target sm_100
.address_size 64

	// .globl	relu
.extern .shared .align 16 .b8 sdata[];

.visible .entry relu(
	.param .u32 relu_param_0,
	.param .u64 .ptr .align 1 relu_param_1
)
{
	.reg .pred 	%p<4>;
	.reg .b32 	%r<8>;
	.reg .b32 	%f<2>;
	.reg .b64 	%rd<5>;

	ld.param.u32 	%r5, [relu_param_0];
	ld.param.u64 	%rd3, [relu_param_1];
	mov.u32 	%r7, %ctaid.x;
	setp.ge.s32 	%p1, %r7, %r5;
	@%p1 bra 	$L__BB0_5;
	mov.u32 	%r2, %nctaid.x;
	cvta.to.global.u64 	%rd1, %rd3;
$L__BB0_2:
	mul.wide.s32 	%rd4, %r7, 4;
	add.s64 	%rd2, %rd1, %rd4;
	ld.global.f32 	%f1, [%rd2];
	setp.geu.f32 	%p2, %f1, 0f00000000;
	@%p2 bra 	$L__BB0_4;
	mov.b32 	%r6, 0;
	st.global.u32 	[%rd2], %r6;
$L__BB0_4:
	add.s32 	%r7, %r7, %r2;
	setp.lt.s32 	%p3, %r7, %r5;
	@%p3 bra 	$L__BB0_2;
$L__BB0_5:
	ret;

}
	// .globl	sigmoid
.visible .entry sigmoid(
	.param .u32 sigmoid_param_0,
	.param .u64 .ptr .align 1 sigmoid_param_1
)
{
	.reg .pred 	%p<3>;
	.reg .b32 	%r<9>;
	.reg .b32 	%f<15>;
	.reg .b64 	%rd<5>;

	ld.param.u32 	%r5, [sigmoid_param_0];
	ld.param.u64 	%rd2, [sigmoid_param_1];
	mov.u32 	%r8, %ctaid.x;
	setp.ge.s32 	%p1, %r8, %r5;
	@%p1 bra 	$L__BB1_3;
	mov.u32 	%r2, %nctaid.x;
	cvta.to.global.u64 	%rd1, %rd2;
$L__BB1_2:
	mul.wide.s32 	%rd3, %r8, 4;
	add.s64 	%rd4, %rd1, %rd3;
	ld.global.f32 	%f1, [%rd4];
	fma.rn.f32 	%f2, %f1, 0fBBBB989D, 0f3F000000;
	cvt.sat.f32.f32 	%f3, %f2;
	mov.f32 	%f4, 0f4B400001;
	mov.f32 	%f5, 0f437C0000;
	fma.rm.f32 	%f6, %f3, %f5, %f4;
	add.f32 	%f7, %f6, 0fCB40007F;
	neg.f32 	%f8, %f7;
	fma.rn.f32 	%f9, %f1, 0fBFB8AA3B, %f8;
	fma.rn.f32 	%f10, %f1, 0fB2A57060, %f9;
	mov.b32 	%r6, %f6;
	shl.b32 	%r7, %r6, 23;
	mov.b32 	%f11, %r7;
	ex2.approx.ftz.f32 	%f12, %f10;
	fma.rn.f32 	%f13, %f12, %f11, 0f3F800000;
	rcp.rn.f32 	%f14, %f13;
	st.global.f32 	[%rd4], %f14;
	add.s32 	%r8, %r8, %r2;
	setp.lt.s32 	%p2, %r8, %r5;
	@%p2 bra 	$L__BB1_2;
$L__BB1_3:
	ret;

}
	// .globl	softMax
.visible .entry softMax(
	.param .u32 softMax_param_0,
	.param .u64 .ptr .align 1 softMax_param_1
)
{
	.reg .pred 	%p<7>;
	.reg .b32 	%r<48>;
	.reg .b32 	%f<115>;
	.reg .b64 	%rd<5>;

	ld.param.u64 	%rd2, [softMax_param_1];
	cvta.to.global.u64 	%rd3, %rd2;
	mov.u32 	%r14, %ctaid.x;
	mov.u32 	%r1, %ntid.x;
	mov.u32 	%r15, %tid.x;
	mad.lo.s32 	%r16, %r14, %r1, %r15;
	mul.wide.s32 	%rd4, %r16, 4;
	add.s64 	%rd1, %rd3, %rd4;
	ld.global.f32 	%f12, [%rd1];
	shl.b32 	%r17, %r15, 2;
	mov.u32 	%r44, sdata;
	add.s32 	%r2, %r44, %r17;
	st.shared.f32 	[%r2], %f12;
	bar.sync 	0;
	and.b32  	%r3, %r1, 3;
	setp.lt.u32 	%p1, %r1, 4;
	mov.f32 	%f110, 0f00000000;
	mov.b32 	%r47, 0;
	@%p1 bra 	$L__BB2_3;
	and.b32  	%r47, %r1, 2044;
	and.b32  	%r20, %r1, -4;
	neg.s32 	%r45, %r20;
	mov.f32 	%f110, 0f00000000;
$L__BB2_2:
	.pragma "nounroll";
	ld.shared.v4.f32 	{%f14, %f15, %f16, %f17}, [%r44];
	fma.rn.f32 	%f18, %f14, 0f3BBB989D, 0f3F000000;
	cvt.sat.f32.f32 	%f19, %f18;
	mov.f32 	%f20, 0f4B400001;
	mov.f32 	%f21, 0f437C0000;
	fma.rm.f32 	%f22, %f19, %f21, %f20;
	add.f32 	%f23, %f22, 0fCB40007F;
	neg.f32 	%f24, %f23;
	fma.rn.f32 	%f25, %f14, 0f3FB8AA3B, %f24;
	fma.rn.f32 	%f26, %f14, 0f32A57060, %f25;
	mov.b32 	%r21, %f22;
	shl.b32 	%r22, %r21, 23;
	mov.b32 	%f27, %r22;
	ex2.approx.ftz.f32 	%f28, %f26;
	fma.rn.f32 	%f29, %f28, %f27, %f110;
	fma.rn.f32 	%f30, %f15, 0f3BBB989D, 0f3F000000;
	cvt.sat.f32.f32 	%f31, %f30;
	fma.rm.f32 	%f32, %f31, %f21, %f20;
	add.f32 	%f33, %f32, 0fCB40007F;
	neg.f32 	%f34, %f33;
	fma.rn.f32 	%f35, %f15, 0f3FB8AA3B, %f34;
	fma.rn.f32 	%f36, %f15, 0f32A57060, %f35;
	mov.b32 	%r23, %f32;
	shl.b32 	%r24, %r23, 23;
	mov.b32 	%f37, %r24;
	ex2.approx.ftz.f32 	%f38, %f36;
	fma.rn.f32 	%f39, %f38, %f37, %f29;
	fma.rn.f32 	%f40, %f16, 0f3BBB989D, 0f3F000000;
	cvt.sat.f32.f32 	%f41, %f40;
	fma.rm.f32 	%f42, %f41, %f21, %f20;
	add.f32 	%f43, %f42, 0fCB40007F;
	neg.f32 	%f44, %f43;
	fma.rn.f32 	%f45, %f16, 0f3FB8AA3B, %f44;
	fma.rn.f32 	%f46, %f16, 0f32A57060, %f45;
	mov.b32 	%r25, %f42;
	shl.b32 	%r26, %r25, 23;
	mov.b32 	%f47, %r26;
	ex2.approx.ftz.f32 	%f48, %f46;
	fma.rn.f32 	%f49, %f48, %f47, %f39;
	fma.rn.f32 	%f50, %f17, 0f3BBB989D, 0f3F000000;
	cvt.sat.f32.f32 	%f51, %f50;
	fma.rm.f32 	%f52, %f51, %f21, %f20;
	add.f32 	%f53, %f52, 0fCB40007F;
	neg.f32 	%f54, %f53;
	fma.rn.f32 	%f55, %f17, 0f3FB8AA3B, %f54;
	fma.rn.f32 	%f56, %f17, 0f32A57060, %f55;
	mov.b32 	%r27, %f52;
	shl.b32 	%r28, %r27, 23;
	mov.b32 	%f57, %r28;
	ex2.approx.ftz.f32 	%f58, %f56;
	fma.rn.f32 	%f110, %f58, %f57, %f49;
	add.s32 	%r45, %r45, 4;
	add.s32 	%r44, %r44, 16;
	setp.ne.s32 	%p2, %r45, 0;
	@%p2 bra 	$L__BB2_2;
$L__BB2_3:
	setp.eq.s32 	%p3, %r3, 0;
	@%p3 bra 	$L__BB2_8;
	setp.eq.s32 	%p4, %r3, 1;
	@%p4 bra 	$L__BB2_6;
	shl.b32 	%r29, %r47, 2;
	mov.u32 	%r30, sdata;
	add.s32 	%r31, %r30, %r29;
	ld.shared.f32 	%f60, [%r31];
	fma.rn.f32 	%f61, %f60, 0f3BBB989D, 0f3F000000;
	cvt.sat.f32.f32 	%f62, %f61;
	mov.f32 	%f63, 0f4B400001;
	mov.f32 	%f64, 0f437C0000;
	fma.rm.f32 	%f65, %f62, %f64, %f63;
	add.f32 	%f66, %f65, 0fCB40007F;
	neg.f32 	%f67, %f66;
	fma.rn.f32 	%f68, %f60, 0f3FB8AA3B, %f67;
	fma.rn.f32 	%f69, %f60, 0f32A57060, %f68;
	mov.b32 	%r32, %f65;
	shl.b32 	%r33, %r32, 23;
	mov.b32 	%f70, %r33;
	ex2.approx.ftz.f32 	%f71, %f69;
	fma.rn.f32 	%f72, %f71, %f70, %f110;
	ld.shared.f32 	%f73, [%r31+4];
	fma.rn.f32 	%f74, %f73, 0f3BBB989D, 0f3F000000;
	cvt.sat.f32.f32 	%f75, %f74;
	fma.rm.f32 	%f76, %f75, %f64, %f63;
	add.f32 	%f77, %f76, 0fCB40007F;
	neg.f32 	%f78, %f77;
	fma.rn.f32 	%f79, %f73, 0f3FB8AA3B, %f78;
	fma.rn.f32 	%f80, %f73, 0f32A57060, %f79;
	mov.b32 	%r34, %f76;
	shl.b32 	%r35, %r34, 23;
	mov.b32 	%f81, %r35;
	ex2.approx.ftz.f32 	%f82, %f80;
	fma.rn.f32 	%f110, %f82, %f81, %f72;
	add.s32 	%r47, %r47, 2;
$L__BB2_6:
	and.b32  	%r36, %r1, 1;
	setp.eq.b32 	%p5, %r36, 1;
	not.pred 	%p6, %p5;
	@%p6 bra 	$L__BB2_8;
	shl.b32 	%r37, %r47, 2;
	mov.u32 	%r38, sdata;
	add.s32 	%r39, %r38, %r37;
	ld.shared.f32 	%f83, [%r39];
	fma.rn.f32 	%f84, %f83, 0f3BBB989D, 0f3F000000;
	cvt.sat.f32.f32 	%f85, %f84;
	mov.f32 	%f86, 0f4B400001;
	mov.f32 	%f87, 0f437C0000;
	fma.rm.f32 	%f88, %f85, %f87, %f86;
	add.f32 	%f89, %f88, 0fCB40007F;
	neg.f32 	%f90, %f89;
	fma.rn.f32 	%f91, %f83, 0f3FB8AA3B, %f90;
	fma.rn.f32 	%f92, %f83, 0f32A57060, %f91;
	mov.b32 	%r40, %f88;
	shl.b32 	%r41, %r40, 23;
	mov.b32 	%f93, %r41;
	ex2.approx.ftz.f32 	%f94, %f92;
	fma.rn.f32 	%f110, %f94, %f93, %f110;
$L__BB2_8:
	ld.shared.f32 	%f95, [%r2];
	fma.rn.f32 	%f96, %f95, 0f3BBB989D, 0f3F000000;
	cvt.sat.f32.f32 	%f97, %f96;
	mov.f32 	%f98, 0f4B400001;
	mov.f32 	%f99, 0f437C0000;
	fma.rm.f32 	%f100, %f97, %f99, %f98;
	add.f32 	%f101, %f100, 0fCB40007F;
	neg.f32 	%f102, %f101;
	fma.rn.f32 	%f103, %f95, 0f3FB8AA3B, %f102;
	fma.rn.f32 	%f104, %f95, 0f32A57060, %f103;
	mov.b32 	%r42, %f100;
	shl.b32 	%r43, %r42, 23;
	mov.b32 	%f105, %r43;
	ex2.approx.ftz.f32 	%f106, %f104;
	mul.f32 	%f107, %f106, %f105;
	div.rn.f32 	%f108, %f107, %f110;
	st.global.f32 	[%rd1], %f108;
	ret;

}
	// .globl	noneDerivative
.visible .entry noneDerivative(
	.param .u32 noneDerivative_param_0,
	.param .u64 .ptr .align 1 noneDerivative_param_1
)
{
	.reg .pred 	%p<3>;
	.reg .b32 	%r<8>;
	.reg .b64 	%rd<5>;

	ld.param.u32 	%r5, [noneDerivative_param_0];
	ld.param.u64 	%rd2, [noneDerivative_param_1];
	mov.u32 	%r7, %ctaid.x;
	setp.ge.s32 	%p1, %r7, %r5;
	@%p1 bra 	$L__BB3_3;
	mov.u32 	%r2, %nctaid.x;
	cvta.to.global.u64 	%rd1, %rd2;
$L__BB3_2:
	mul.wide.s32 	%rd3, %r7, 4;
	add.s64 	%rd4, %rd1, %rd3;
	mov.b32 	%r6, 1065353216;
	st.global.u32 	[%rd4], %r6;
	add.s32 	%r7, %r7, %r2;
	setp.lt.s32 	%p2, %r7, %r5;
	@%p2 bra 	$L__BB3_2;
$L__BB3_3:
	ret;

}
	// .globl	reluDerivative
.visible .entry reluDerivative(
	.param .u32 reluDerivative_param_0,
	.param .u64 .ptr .align 1 reluDerivative_param_1
)
{
	.reg .pred 	%p<4>;
	.reg .b32 	%r<7>;
	.reg .b32 	%f<3>;
	.reg .b64 	%rd<5>;

	ld.param.u32 	%r5, [reluDerivative_param_0];
	ld.param.u64 	%rd2, [reluDerivative_param_1];
	mov.u32 	%r6, %ctaid.x;
	setp.ge.s32 	%p1, %r6, %r5;
	@%p1 bra 	$L__BB4_3;
	mov.u32 	%r2, %nctaid.x;
	cvta.to.global.u64 	%rd1, %rd2;
$L__BB4_2:
	mul.wide.s32 	%rd3, %r6, 4;
	add.s64 	%rd4, %rd1, %rd3;
	ld.global.f32 	%f1, [%rd4];
	setp.gtu.f32 	%p2, %f1, 0f00000000;
	selp.f32 	%f2, 0f3F800000, 0f00000000, %p2;
	st.global.f32 	[%rd4], %f2;
	add.s32 	%r6, %r6, %r2;
	setp.lt.s32 	%p3, %r6, %r5;
	@%p3 bra 	$L__BB4_2;
$L__BB4_3:
	ret;

}
	// .globl	softMaxDerivative
.visible .entry softMaxDerivative(
	.param .u32 softMaxDerivative_param_0,
	.param .u64 .ptr .align 1 softMaxDerivative_param_1,
	.param .u64 .ptr .align 1 softMaxDerivative_param_2
)
{
	.reg .pred 	%p<30>;
	.reg .b32 	%r<100>;
	.reg .b32 	%f<228>;
	.reg .b64 	%rd<16>;

	ld.param.u64 	%rd4, [softMaxDerivative_param_1];
	ld.param.u64 	%rd5, [softMaxDerivative_param_2];
	cvta.to.global.u64 	%rd1, %rd5;
	cvta.to.global.u64 	%rd6, %rd4;
	mov.u32 	%r32, %ctaid.x;
	mov.u32 	%r1, %ntid.x;
	mul.lo.s32 	%r2, %r32, %r1;
	mov.u32 	%r3, %tid.x;
	add.s32 	%r33, %r2, %r3;
	mul.wide.s32 	%rd7, %r33, 4;
	add.s64 	%rd2, %rd6, %rd7;
	ld.global.f32 	%f25, [%rd2];
	shl.b32 	%r34, %r3, 2;
	mov.u32 	%r89, sdata;
	add.s32 	%r4, %r89, %r34;
	st.shared.f32 	[%r4], %f25;
	bar.sync 	0;
	and.b32  	%r5, %r1, 3;
	setp.lt.u32 	%p1, %r1, 4;
	mov.f32 	%f215, 0f00000000;
	mov.b32 	%r92, 0;
	@%p1 bra 	$L__BB5_3;
	and.b32  	%r92, %r1, 2044;
	and.b32  	%r37, %r1, -4;
	neg.s32 	%r90, %r37;
	mov.f32 	%f215, 0f00000000;
$L__BB5_2:
	.pragma "nounroll";
	ld.shared.v4.f32 	{%f27, %f28, %f29, %f30}, [%r89];
	fma.rn.f32 	%f31, %f27, 0f3BBB989D, 0f3F000000;
	cvt.sat.f32.f32 	%f32, %f31;
	mov.f32 	%f33, 0f4B400001;
	mov.f32 	%f34, 0f437C0000;
	fma.rm.f32 	%f35, %f32, %f34, %f33;
	add.f32 	%f36, %f35, 0fCB40007F;
	neg.f32 	%f37, %f36;
	fma.rn.f32 	%f38, %f27, 0f3FB8AA3B, %f37;
	fma.rn.f32 	%f39, %f27, 0f32A57060, %f38;
	mov.b32 	%r38, %f35;
	shl.b32 	%r39, %r38, 23;
	mov.b32 	%f40, %r39;
	ex2.approx.ftz.f32 	%f41, %f39;
	fma.rn.f32 	%f42, %f41, %f40, %f215;
	fma.rn.f32 	%f43, %f28, 0f3BBB989D, 0f3F000000;
	cvt.sat.f32.f32 	%f44, %f43;
	fma.rm.f32 	%f45, %f44, %f34, %f33;
	add.f32 	%f46, %f45, 0fCB40007F;
	neg.f32 	%f47, %f46;
	fma.rn.f32 	%f48, %f28, 0f3FB8AA3B, %f47;
	fma.rn.f32 	%f49, %f28, 0f32A57060, %f48;
	mov.b32 	%r40, %f45;
	shl.b32 	%r41, %r40, 23;
	mov.b32 	%f50, %r41;
	ex2.approx.ftz.f32 	%f51, %f49;
	fma.rn.f32 	%f52, %f51, %f50, %f42;
	fma.rn.f32 	%f53, %f29, 0f3BBB989D, 0f3F000000;
	cvt.sat.f32.f32 	%f54, %f53;
	fma.rm.f32 	%f55, %f54, %f34, %f33;
	add.f32 	%f56, %f55, 0fCB40007F;
	neg.f32 	%f57, %f56;
	fma.rn.f32 	%f58, %f29, 0f3FB8AA3B, %f57;
	fma.rn.f32 	%f59, %f29, 0f32A57060, %f58;
	mov.b32 	%r42, %f55;
	shl.b32 	%r43, %r42, 23;
	mov.b32 	%f60, %r43;
	ex2.approx.ftz.f32 	%f61, %f59;
	fma.rn.f32 	%f62, %f61, %f60, %f52;
	fma.rn.f32 	%f63, %f30, 0f3BBB989D, 0f3F000000;
	cvt.sat.f32.f32 	%f64, %f63;
	fma.rm.f32 	%f65, %f64, %f34, %f33;
	add.f32 	%f66, %f65, 0fCB40007F;
	neg.f32 	%f67, %f66;
	fma.rn.f32 	%f68, %f30, 0f3FB8AA3B, %f67;
	fma.rn.f32 	%f69, %f30, 0f32A57060, %f68;
	mov.b32 	%r44, %f65;
	shl.b32 	%r45, %r44, 23;
	mov.b32 	%f70, %r45;
	ex2.approx.ftz.f32 	%f71, %f69;
	fma.rn.f32 	%f215, %f71, %f70, %f62;
	add.s32 	%r90, %r90, 4;
	add.s32 	%r89, %r89, 16;
	setp.ne.s32 	%p2, %r90, 0;
	@%p2 bra 	$L__BB5_2;
$L__BB5_3:
	setp.eq.s32 	%p3, %r5, 0;
	@%p3 bra 	$L__BB5_8;
	setp.eq.s32 	%p4, %r5, 1;
	@%p4 bra 	$L__BB5_6;
	shl.b32 	%r46, %r92, 2;
	mov.u32 	%r47, sdata;
	add.s32 	%r48, %r47, %r46;
	ld.shared.f32 	%f73, [%r48];
	fma.rn.f32 	%f74, %f73, 0f3BBB989D, 0f3F000000;
	cvt.sat.f32.f32 	%f75, %f74;
	mov.f32 	%f76, 0f4B400001;
	mov.f32 	%f77, 0f437C0000;
	fma.rm.f32 	%f78, %f75, %f77, %f76;
	add.f32 	%f79, %f78, 0fCB40007F;
	neg.f32 	%f80, %f79;
	fma.rn.f32 	%f81, %f73, 0f3FB8AA3B, %f80;
	fma.rn.f32 	%f82, %f73, 0f32A57060, %f81;
	mov.b32 	%r49, %f78;
	shl.b32 	%r50, %r49, 23;
	mov.b32 	%f83, %r50;
	ex2.approx.ftz.f32 	%f84, %f82;
	fma.rn.f32 	%f85, %f84, %f83, %f215;
	ld.shared.f32 	%f86, [%r48+4];
	fma.rn.f32 	%f87, %f86, 0f3BBB989D, 0f3F000000;
	cvt.sat.f32.f32 	%f88, %f87;
	fma.rm.f32 	%f89, %f88, %f77, %f76;
	add.f32 	%f90, %f89, 0fCB40007F;
	neg.f32 	%f91, %f90;
	fma.rn.f32 	%f92, %f86, 0f3FB8AA3B, %f91;
	fma.rn.f32 	%f93, %f86, 0f32A57060, %f92;
	mov.b32 	%r51, %f89;
	shl.b32 	%r52, %r51, 23;
	mov.b32 	%f94, %r52;
	ex2.approx.ftz.f32 	%f95, %f93;
	fma.rn.f32 	%f215, %f95, %f94, %f85;
	add.s32 	%r92, %r92, 2;
$L__BB5_6:
	and.b32  	%r53, %r1, 1;
	setp.eq.b32 	%p5, %r53, 1;
	not.pred 	%p6, %p5;
	@%p6 bra 	$L__BB5_8;
	shl.b32 	%r54, %r92, 2;
	mov.u32 	%r55, sdata;
	add.s32 	%r56, %r55, %r54;
	ld.shared.f32 	%f96, [%r56];
	fma.rn.f32 	%f97, %f96, 0f3BBB989D, 0f3F000000;
	cvt.sat.f32.f32 	%f98, %f97;
	mov.f32 	%f99, 0f4B400001;
	mov.f32 	%f100, 0f437C0000;
	fma.rm.f32 	%f101, %f98, %f100, %f99;
	add.f32 	%f102, %f101, 0fCB40007F;
	neg.f32 	%f103, %f102;
	fma.rn.f32 	%f104, %f96, 0f3FB8AA3B, %f103;
	fma.rn.f32 	%f105, %f96, 0f32A57060, %f104;
	mov.b32 	%r57, %f101;
	shl.b32 	%r58, %r57, 23;
	mov.b32 	%f106, %r58;
	ex2.approx.ftz.f32 	%f107, %f105;
	fma.rn.f32 	%f215, %f107, %f106, %f215;
$L__BB5_8:
	ld.shared.f32 	%f110, [%r4];
	fma.rn.f32 	%f111, %f110, 0f3BBB989D, 0f3F000000;
	cvt.sat.f32.f32 	%f112, %f111;
	mov.f32 	%f113, 0f4B400001;
	mov.f32 	%f114, 0f437C0000;
	fma.rm.f32 	%f115, %f112, %f114, %f113;
	add.f32 	%f116, %f115, 0fCB40007F;
	neg.f32 	%f117, %f116;
	fma.rn.f32 	%f118, %f110, 0f3FB8AA3B, %f117;
	fma.rn.f32 	%f119, %f110, 0f32A57060, %f118;
	mov.b32 	%r60, %f115;
	shl.b32 	%r61, %r60, 23;
	mov.b32 	%f120, %r61;
	ex2.approx.ftz.f32 	%f121, %f119;
	mul.f32 	%f122, %f121, %f120;
	div.rn.f32 	%f123, %f122, %f215;
	st.global.f32 	[%rd2], %f123;
	bar.sync 	0;
	ld.global.f32 	%f124, [%rd2];
	st.shared.f32 	[%r4], %f124;
	bar.sync 	0;
	ld.shared.f32 	%f10, [%r4];
	and.b32  	%r15, %r1, 7;
	setp.lt.u32 	%p7, %r1, 8;
	mov.f32 	%f227, 0f00000000;
	mov.b32 	%r98, 0;
	@%p7 bra 	$L__BB5_11;
	and.b32  	%r98, %r1, 2040;
	neg.s32 	%r95, %r3;
	mov.u32 	%r64, sdata;
	add.s32 	%r93, %r64, 16;
	add.s64 	%rd3, %rd1, 16;
	mov.f32 	%f227, 0f00000000;
	mov.b32 	%r96, 0;
	mov.u32 	%r94, %r2;
$L__BB5_10:
	.pragma "nounroll";
	mul.wide.s32 	%rd8, %r94, 4;
	add.s64 	%rd9, %rd3, %rd8;
	ld.shared.v4.f32 	{%f126, %f127, %f128, %f129}, [%r93+-16];
	setp.eq.s32 	%p8, %r95, 0;
	selp.f32 	%f130, 0f3F800000, 0f00000000, %p8;
	sub.f32 	%f131, %f130, %f10;
	mul.f32 	%f132, %f126, %f131;
	ld.global.f32 	%f133, [%rd9+-16];
	fma.rn.f32 	%f134, %f133, %f132, %f227;
	add.s32 	%r65, %r96, 1;
	setp.eq.s32 	%p9, %r65, %r3;
	selp.f32 	%f135, 0f3F800000, 0f00000000, %p9;
	sub.f32 	%f136, %f135, %f10;
	mul.f32 	%f137, %f127, %f136;
	ld.global.f32 	%f138, [%rd9+-12];
	fma.rn.f32 	%f139, %f138, %f137, %f134;
	add.s32 	%r66, %r96, 2;
	setp.eq.s32 	%p10, %r66, %r3;
	selp.f32 	%f140, 0f3F800000, 0f00000000, %p10;
	sub.f32 	%f141, %f140, %f10;
	mul.f32 	%f142, %f128, %f141;
	ld.global.f32 	%f143, [%rd9+-8];
	fma.rn.f32 	%f144, %f143, %f142, %f139;
	add.s32 	%r67, %r96, 3;
	setp.eq.s32 	%p11, %r67, %r3;
	selp.f32 	%f145, 0f3F800000, 0f00000000, %p11;
	sub.f32 	%f146, %f145, %f10;
	mul.f32 	%f147, %f129, %f146;
	ld.global.f32 	%f148, [%rd9+-4];
	fma.rn.f32 	%f149, %f148, %f147, %f144;
	add.s32 	%r68, %r96, 4;
	ld.shared.v4.f32 	{%f150, %f151, %f152, %f153}, [%r93];
	setp.eq.s32 	%p12, %r68, %r3;
	selp.f32 	%f154, 0f3F800000, 0f00000000, %p12;
	sub.f32 	%f155, %f154, %f10;
	mul.f32 	%f156, %f150, %f155;
	ld.global.f32 	%f157, [%rd9];
	fma.rn.f32 	%f158, %f157, %f156, %f149;
	add.s32 	%r69, %r96, 5;
	setp.eq.s32 	%p13, %r69, %r3;
	selp.f32 	%f159, 0f3F800000, 0f00000000, %p13;
	sub.f32 	%f160, %f159, %f10;
	mul.f32 	%f161, %f151, %f160;
	ld.global.f32 	%f162, [%rd9+4];
	fma.rn.f32 	%f163, %f162, %f161, %f158;
	add.s32 	%r70, %r96, 6;
	setp.eq.s32 	%p14, %r70, %r3;
	selp.f32 	%f164, 0f3F800000, 0f00000000, %p14;
	sub.f32 	%f165, %f164, %f10;
	mul.f32 	%f166, %f152, %f165;
	ld.global.f32 	%f167, [%rd9+8];
	fma.rn.f32 	%f168, %f167, %f166, %f163;
	add.s32 	%r71, %r96, 7;
	setp.eq.s32 	%p15, %r71, %r3;
	selp.f32 	%f169, 0f3F800000, 0f00000000, %p15;
	sub.f32 	%f170, %f169, %f10;
	mul.f32 	%f171, %f153, %f170;
	ld.global.f32 	%f172, [%rd9+12];
	fma.rn.f32 	%f227, %f172, %f171, %f168;
	add.s32 	%r96, %r96, 8;
	add.s32 	%r95, %r95, 8;
	add.s32 	%r94, %r94, 8;
	add.s32 	%r93, %r93, 32;
	setp.ne.s32 	%p16, %r96, %r98;
	@%p16 bra 	$L__BB5_10;
$L__BB5_11:
	setp.eq.s32 	%p17, %r15, 0;
	@%p17 bra 	$L__BB5_19;
	setp.lt.u32 	%p18, %r15, 4;
	@%p18 bra 	$L__BB5_14;
	add.s32 	%r72, %r98, %r2;
	shl.b32 	%r73, %r98, 2;
	mov.u32 	%r74, sdata;
	add.s32 	%r75, %r74, %r73;
	ld.shared.f32 	%f174, [%r75];
	setp.eq.s32 	%p19, %r98, %r3;
	selp.f32 	%f175, 0f3F800000, 0f00000000, %p19;
	sub.f32 	%f176, %f175, %f10;
	mul.f32 	%f177, %f174, %f176;
	mul.wide.s32 	%rd10, %r72, 4;
	add.s64 	%rd11, %rd1, %rd10;
	ld.global.f32 	%f178, [%rd11];
	fma.rn.f32 	%f179, %f178, %f177, %f227;
	add.s32 	%r76, %r98, 1;
	ld.shared.f32 	%f180, [%r75+4];
	setp.eq.s32 	%p20, %r76, %r3;
	selp.f32 	%f181, 0f3F800000, 0f00000000, %p20;
	sub.f32 	%f182, %f181, %f10;
	mul.f32 	%f183, %f180, %f182;
	ld.global.f32 	%f184, [%rd11+4];
	fma.rn.f32 	%f185, %f184, %f183, %f179;
	add.s32 	%r77, %r98, 2;
	ld.shared.f32 	%f186, [%r75+8];
	setp.eq.s32 	%p21, %r77, %r3;
	selp.f32 	%f187, 0f3F800000, 0f00000000, %p21;
	sub.f32 	%f188, %f187, %f10;
	mul.f32 	%f189, %f186, %f188;
	ld.global.f32 	%f190, [%rd11+8];
	fma.rn.f32 	%f191, %f190, %f189, %f185;
	add.s32 	%r78, %r98, 3;
	ld.shared.f32 	%f192, [%r75+12];
	setp.eq.s32 	%p22, %r78, %r3;
	selp.f32 	%f193, 0f3F800000, 0f00000000, %p22;
	sub.f32 	%f194, %f193, %f10;
	mul.f32 	%f195, %f192, %f194;
	ld.global.f32 	%f196, [%rd11+12];
	fma.rn.f32 	%f227, %f196, %f195, %f191;
	add.s32 	%r98, %r98, 4;
$L__BB5_14:
	setp.eq.s32 	%p23, %r5, 0;
	@%p23 bra 	$L__BB5_19;
	setp.eq.s32 	%p24, %r5, 1;
	@%p24 bra 	$L__BB5_17;
	add.s32 	%r79, %r98, %r2;
	shl.b32 	%r80, %r98, 2;
	mov.u32 	%r81, sdata;
	add.s32 	%r82, %r81, %r80;
	ld.shared.f32 	%f198, [%r82];
	setp.eq.s32 	%p25, %r98, %r3;
	selp.f32 	%f199, 0f3F800000, 0f00000000, %p25;
	sub.f32 	%f200, %f199, %f10;
	mul.f32 	%f201, %f198, %f200;
	mul.wide.s32 	%rd12, %r79, 4;
	add.s64 	%rd13, %rd1, %rd12;
	ld.global.f32 	%f202, [%rd13];
	fma.rn.f32 	%f203, %f202, %f201, %f227;
	add.s32 	%r83, %r98, 1;
	ld.shared.f32 	%f204, [%r82+4];
	setp.eq.s32 	%p26, %r83, %r3;
	selp.f32 	%f205, 0f3F800000, 0f00000000, %p26;
	sub.f32 	%f206, %f205, %f10;
	mul.f32 	%f207, %f204, %f206;
	ld.global.f32 	%f208, [%rd13+4];
	fma.rn.f32 	%f227, %f208, %f207, %f203;
	add.s32 	%r98, %r98, 2;
$L__BB5_17:
	and.b32  	%r84, %r1, 1;
	setp.eq.b32 	%p27, %r84, 1;
	not.pred 	%p28, %p27;
	@%p28 bra 	$L__BB5_19;
	add.s32 	%r85, %r98, %r2;
	shl.b32 	%r86, %r98, 2;
	mov.u32 	%r87, sdata;
	add.s32 	%r88, %r87, %r86;
	ld.shared.f32 	%f209, [%r88];
	setp.eq.s32 	%p29, %r98, %r3;
	selp.f32 	%f210, 0f3F800000, 0f00000000, %p29;
	sub.f32 	%f211, %f210, %f10;
	mul.f32 	%f212, %f209, %f211;
	mul.wide.s32 	%rd14, %r85, 4;
	add.s64 	%rd15, %rd1, %rd14;
	ld.global.f32 	%f213, [%rd15];
	fma.rn.f32 	%f227, %f213, %f212, %f227;
$L__BB5_19:
	st.global.f32 	[%rd2], %f227;
	ret;

}
	// .globl	sigmoidDerivative
.visible .entry sigmoidDerivative(
	.param .u32 sigmoidDerivative_param_0,
	.param .u64 .ptr .align 1 sigmoidDerivative_param_1
)
{
	.reg .pred 	%p<3>;
	.reg .b32 	%r<9>;
	.reg .b32 	%f<16>;
	.reg .b64 	%rd<5>;
	.reg .b64 	%fd<8>;

	ld.param.u32 	%r5, [sigmoidDerivative_param_0];
	ld.param.u64 	%rd2, [sigmoidDerivative_param_1];
	mov.u32 	%r8, %ctaid.x;
	setp.ge.s32 	%p1, %r8, %r5;
	@%p1 bra 	$L__BB6_3;
	mov.u32 	%r2, %nctaid.x;
	cvta.to.global.u64 	%rd1, %rd2;
$L__BB6_2:
	mul.wide.s32 	%rd3, %r8, 4;
	add.s64 	%rd4, %rd1, %rd3;
	ld.global.f32 	%f1, [%rd4];
	fma.rn.f32 	%f2, %f1, 0fBBBB989D, 0f3F000000;
	cvt.sat.f32.f32 	%f3, %f2;
	mov.f32 	%f4, 0f4B400001;
	mov.f32 	%f5, 0f437C0000;
	fma.rm.f32 	%f6, %f3, %f5, %f4;
	add.f32 	%f7, %f6, 0fCB40007F;
	neg.f32 	%f8, %f7;
	fma.rn.f32 	%f9, %f1, 0fBFB8AA3B, %f8;
	fma.rn.f32 	%f10, %f1, 0fB2A57060, %f9;
	mov.b32 	%r6, %f6;
	shl.b32 	%r7, %r6, 23;
	mov.b32 	%f11, %r7;
	ex2.approx.ftz.f32 	%f12, %f10;
	mul.f32 	%f13, %f12, %f11;
	cvt.f64.f32 	%fd1, %f13;
	add.f64 	%fd2, %fd1, 0d3FF0000000000000;
	rcp.rn.f64 	%fd3, %fd2;
	cvt.rn.f32.f64 	%f14, %fd3;
	cvt.f64.f32 	%fd4, %f14;
	mov.f64 	%fd5, 0d3FF0000000000000;
	sub.f64 	%fd6, %fd5, %fd4;
	mul.f64 	%fd7, %fd6, %fd4;
	cvt.rn.f32.f64 	%f15, %fd7;
	st.global.f32 	[%rd4], %f15;
	add.s32 	%r8, %r8, %r2;
	setp.lt.s32 	%p2, %r8, %r5;
	@%p2 bra 	$L__BB6_2;
$L__BB6_3:
	ret;

}


// ===== COMPILED SASS (sm_100) =====

	.target	sm_100

	.elftype	@"ET_EXEC"


//--------------------- .note.nv.tkinfo           --------------------------
	.section	.note.nv.tkinfo,"",@"SHT_NOTE"
	.sectionflags	@"SHF_NOTE_NV_TKINFO"
	.tkinfo
        /*0018*/ 	.word	0x00000002
        /*0030*/ 	.string	""
        /*0030*/ 	.string	"ptxas"
        /*0030*/ 	.string	"Cuda compilation tools, release 13.0, V13.0.88"
        /*0030*/ 	.string	"Build cuda_13.0.r13.0/compiler.36424714_0"
        /*0030*/ 	.string	"-arch sm_100 -m 64 "



//--------------------- .note.nv.cuinfo           --------------------------
	.section	.note.nv.cuinfo,"",@"SHT_NOTE"
	.sectionflags	@"SHF_NOTE_NV_CUINFO"
        /*0018*/ 	.short	0x0002
        /*001a*/ 	.short	0x0064
        /*001c*/ 	.short	0x0082
	.zero		2


//--------------------- .nv.info                  --------------------------
	.section	.nv.info,"",@"SHT_CUDA_INFO"
	.align	4


	//----- nvinfo : EIATTR_REGCOUNT
	.align		4
        /*0000*/ 	.byte	0x04, 0x2f
        /*0002*/ 	.short	(.L_1 - .L_0)
	.align		4
.L_0:
        /*0004*/ 	.word	index@(relu)
        /*0008*/ 	.word	0x0000000a


	//----- nvinfo : EIATTR_FRAME_SIZE
	.align		4
.L_1:
        /*000c*/ 	.byte	0x04, 0x11
        /*000e*/ 	.short	(.L_3 - .L_2)
	.align		4
.L_2:
        /*0010*/ 	.word	index@(relu)
        /*0014*/ 	.word	0x00000000


	//----- nvinfo : EIATTR_REGCOUNT
	.align		4
.L_3:
        /*0018*/ 	.byte	0x04, 0x2f
        /*001a*/ 	.short	(.L_5 - .L_4)
	.align		4
.L_4:
        /*001c*/ 	.word	index@(sigmoid)
        /*0020*/ 	.word	0x00000013


	//----- nvinfo : EIATTR_FRAME_SIZE
	.align		4
.L_5:
        /*0024*/ 	.byte	0x04, 0x11
        /*0026*/ 	.short	(.L_7 - .L_6)
	.align		4
.L_6:
        /*0028*/ 	.word	index@($__internal_3_$__cuda_sm20_rcp_rn_f32_slowpath)
        /*002c*/ 	.word	0x00000000


	//----- nvinfo : EIATTR_FRAME_SIZE
	.align		4
.L_7:
        /*0030*/ 	.byte	0x04, 0x11
        /*0032*/ 	.short	(.L_9 - .L_8)
	.align		4
.L_8:
        /*0034*/ 	.word	index@(sigmoid)
        /*0038*/ 	.word	0x00000000


	//----- nvinfo : EIATTR_REGCOUNT
	.align		4
.L_9:
        /*003c*/ 	.byte	0x04, 0x2f
        /*003e*/ 	.short	(.L_11 - .L_10)
	.align		4
.L_10:
        /*0040*/ 	.word	index@(softMax)
        /*0044*/ 	.word	0x00000017


	//----- nvinfo : EIATTR_FRAME_SIZE
	.align		4
.L_11:
        /*0048*/ 	.byte	0x04, 0x11
        /*004a*/ 	.short	(.L_13 - .L_12)
	.align		4
.L_12:
        /*004c*/ 	.word	index@($__internal_2_$__cuda_sm3x_div_rn_noftz_f32_slowpath)
        /*0050*/ 	.word	0x00000000


	//----- nvinfo : EIATTR_FRAME_SIZE
	.align		4
.L_13:
        /*0054*/ 	.byte	0x04, 0x11
        /*0056*/ 	.short	(.L_15 - .L_14)
	.align		4
.L_14:
        /*0058*/ 	.word	index@(softMax)
        /*005c*/ 	.word	0x00000000


	//----- nvinfo : EIATTR_REGCOUNT
	.align		4
.L_15:
        /*0060*/ 	.byte	0x04, 0x2f
        /*0062*/ 	.short	(.L_17 - .L_16)
	.align		4
.L_16:
        /*0064*/ 	.word	index@(noneDerivative)
        /*0068*/ 	.word	0x0000000c


	//----- nvinfo : EIATTR_FRAME_SIZE
	.align		4
.L_17:
        /*006c*/ 	.byte	0x04, 0x11
        /*006e*/ 	.short	(.L_19 - .L_18)
	.align		4
.L_18:
        /*0070*/ 	.word	index@(noneDerivative)
        /*0074*/ 	.word	0x00000000


	//----- nvinfo : EIATTR_REGCOUNT
	.align		4
.L_19:
        /*0078*/ 	.byte	0x04, 0x2f
        /*007a*/ 	.short	(.L_21 - .L_20)
	.align		4
.L_20:
        /*007c*/ 	.word	index@(reluDerivative)
        /*0080*/ 	.word	0x0000000c


	//----- nvinfo : EIATTR_FRAME_SIZE
	.align		4
.L_21:
        /*0084*/ 	.byte	0x04, 0x11
        /*0086*/ 	.short	(.L_23 - .L_22)
	.align		4
.L_22:
        /*0088*/ 	.word	index@(reluDerivative)
        /*008c*/ 	.word	0x00000000


	//----- nvinfo : EIATTR_REGCOUNT
	.align		4
.L_23:
        /*0090*/ 	.byte	0x04, 0x2f
        /*0092*/ 	.short	(.L_25 - .L_24)
	.align		4
.L_24:
        /*0094*/ 	.word	index@(softMaxDerivative)
        /*0098*/ 	.word	0x0000001f


	//----- nvinfo : EIATTR_FRAME_SIZE
	.align		4
.L_25:
        /*009c*/ 	.byte	0x04, 0x11
        /*009e*/ 	.short	(.L_27 - .L_26)
	.align		4
.L_26:
        /*00a0*/ 	.word	index@($__internal_1_$__cuda_sm3x_div_rn_noftz_f32_slowpath)
        /*00a4*/ 	.word	0x00000000


	//----- nvinfo : EIATTR_FRAME_SIZE
	.align		4
.L_27:
        /*00a8*/ 	.byte	0x04, 0x11
        /*00aa*/ 	.short	(.L_29 - .L_28)
	.align		4
.L_28:
        /*00ac*/ 	.word	index@(softMaxDerivative)
        /*00b0*/ 	.word	0x00000000


	//----- nvinfo : EIATTR_REGCOUNT
	.align		4
.L_29:
        /*00b4*/ 	.byte	0x04, 0x2f
        /*00b6*/ 	.short	(.L_31 - .L_30)
	.align		4
.L_30:
        /*00b8*/ 	.word	index@(sigmoidDerivative)
        /*00bc*/ 	.word	0x00000013


	//----- nvinfo : EIATTR_FRAME_SIZE
	.align		4
.L_31:
        /*00c0*/ 	.byte	0x04, 0x11
        /*00c2*/ 	.short	(.L_33 - .L_32)
	.align		4
.L_32:
        /*00c4*/ 	.word	index@($__internal_0_$__cuda_sm20_dblrcp_rn_slowpath_v3)
        /*00c8*/ 	.word	0x00000000


	//----- nvinfo : EIATTR_FRAME_SIZE
	.align		4
.L_33:
        /*00cc*/ 	.byte	0x04, 0x11
        /*00ce*/ 	.short	(.L_35 - .L_34)
	.align		4
.L_34:
        /*00d0*/ 	.word	index@(sigmoidDerivative)
        /*00d4*/ 	.word	0x00000000


	//----- nvinfo : EIATTR_MIN_STACK_SIZE
	.align		4
.L_35:
        /*00d8*/ 	.byte	0x04, 0x12
        /*00da*/ 	.short	(.L_37 - .L_36)
	.align		4
.L_36:
        /*00dc*/ 	.word	index@(sigmoidDerivative)
        /*00e0*/ 	.word	0x00000000


	//----- nvinfo : EIATTR_MIN_STACK_SIZE
	.align		4
.L_37:
        /*00e4*/ 	.byte	0x04, 0x12
        /*00e6*/ 	.short	(.L_39 - .L_38)
	.align		4
.L_38:
        /*00e8*/ 	.word	index@(softMaxDerivative)
        /*00ec*/ 	.word	0x00000000


	//----- nvinfo : EIATTR_MIN_STACK_SIZE
	.align		4
.L_39:
        /*00f0*/ 	.byte	0x04, 0x12
        /*00f2*/ 	.short	(.L_41 - .L_40)
	.align		4
.L_40:
        /*00f4*/ 	.word	index@(reluDerivative)
        /*00f8*/ 	.word	0x00000000


	//----- nvinfo : EIATTR_MIN_STACK_SIZE
	.align		4
.L_41:
        /*00fc*/ 	.byte	0x04, 0x12
        /*00fe*/ 	.short	(.L_43 - .L_42)
	.align		4
.L_42:
        /*0100*/ 	.word	index@(noneDerivative)
        /*0104*/ 	.word	0x00000000


	//----- nvinfo : EIATTR_MIN_STACK_SIZE
	.align		4
.L_43:
        /*0108*/ 	.byte	0x04, 0x12
        /*010a*/ 	.short	(.L_45 - .L_44)
	.align		4
.L_44:
        /*010c*/ 	.word	index@(softMax)
        /*0110*/ 	.word	0x00000000


	//----- nvinfo : EIATTR_MIN_STACK_SIZE
	.align		4
.L_45:
        /*0114*/ 	.byte	0x04, 0x12
        /*0116*/ 	.short	(.L_47 - .L_46)
	.align		4
.L_46:
        /*0118*/ 	.word	index@(sigmoid)
        /*011c*/ 	.word	0x00000000


	//----- nvinfo : EIATTR_MIN_STACK_SIZE
	.align		4
.L_47:
        /*0120*/ 	.byte	0x04, 0x12
        /*0122*/ 	.short	(.L_49 - .L_48)
	.align		4
.L_48:
        /*0124*/ 	.word	index@(relu)
        /*0128*/ 	.word	0x00000000
.L_49:


//--------------------- .nv.compat                --------------------------
	.section	.nv.compat,"",@"SHT_CUDA_COMPAT_INFO"
	.align	4
        /*0000*/ 	.byte	0x02, 0x09, 0x00, 0x00, 0x02, 0x02, 0x01, 0x00, 0x02, 0x05, 0x05, 0x00, 0x03, 0x07, 0x01, 0x01
        /*0010*/ 	.byte	0x02, 0x03, 0x00, 0x00, 0x02, 0x06, 0x01, 0x00, 0x04, 0x0b, 0x08, 0x00, 0x01, 0x00, 0x00, 0x00
        /*0020*/ 	.byte	0x00, 0x00, 0x00, 0x00


//--------------------- .nv.info.sigmoidDerivative --------------------------
	.section	.nv.info.sigmoidDerivative,"",@"SHT_CUDA_INFO"
	.sectionflags	@""
	.align	4


	//----- nvinfo : EIATTR_CUDA_API_VERSION
	.align		4
        /*0000*/ 	.byte	0x04, 0x37
        /*0002*/ 	.short	(.L_51 - .L_50)
.L_50:
        /*0004*/ 	.word	0x00000082


	//----- nvinfo : EIATTR_KPARAM_INFO
	.align		4
.L_51:
        /*0008*/ 	.byte	0x04, 0x17
        /*000a*/ 	.short	(.L_53 - .L_52)
.L_52:
        /*000c*/ 	.word	0x00000000
        /*0010*/ 	.short	0x0001
        /*0012*/ 	.short	0x0008
        /*0014*/ 	.byte	0x00, 0xf5, 0x21, 0x00


	//----- nvinfo : EIATTR_KPARAM_INFO
	.align		4
.L_53:
        /*0018*/ 	.byte	0x04, 0x17
        /*001a*/ 	.short	(.L_55 - .L_54)
.L_54:
        /*001c*/ 	.word	0x00000000
        /*0020*/ 	.short	0x0000
        /*0022*/ 	.short	0x0000
        /*0024*/ 	.byte	0x00, 0xf0, 0x11, 0x00


	//----- nvinfo : EIATTR_SPARSE_MMA_MASK
	.align		4
.L_55:
        /*0028*/ 	.byte	0x03, 0x50
        /*002a*/ 	.short	0x0000


	//----- nvinfo : EIATTR_MAXREG_COUNT
	.align		4
        /*002c*/ 	.byte	0x03, 0x1b
        /*002e*/ 	.short	0x00ff


	//----- nvinfo : EIATTR_MERCURY_ISA_VERSION
	.align		4
        /*0030*/ 	.byte	0x03, 0x5f
        /*0032*/ 	.short	0x0101


	//----- nvinfo : EIATTR_VRC_CTA_INIT_COUNT
	.align		4
        /*0034*/ 	.byte	0x02, 0x4a
	.zero		1
	.zero		1


	//----- nvinfo : EIATTR_EXIT_INSTR_OFFSETS
	.align		4
        /*0038*/ 	.byte	0x04, 0x1c
        /*003a*/ 	.short	(.L_57 - .L_56)


	//   ....[0]....
.L_56:
        /*003c*/ 	.word	0x00000040


	//   ....[1]....
        /*0040*/ 	.word	0x000002e0


	//----- nvinfo : EIATTR_CRS_STACK_SIZE
	.align		4
.L_57:
        /*0044*/ 	.byte	0x04, 0x1e
        /*0046*/ 	.short	(.L_59 - .L_58)
.L_58:
        /*0048*/ 	.word	0x00000000


	//----- nvinfo : EIATTR_CBANK_PARAM_SIZE
	.align		4
.L_59:
        /*004c*/ 	.byte	0x03, 0x19
        /*004e*/ 	.short	0x0010


	//----- nvinfo : EIATTR_PARAM_CBANK
	.align		4
        /*0050*/ 	.byte	0x04, 0x0a
        /*0052*/ 	.short	(.L_61 - .L_60)
	.align		4
.L_60:
        /*0054*/ 	.word	index@(.nv.constant0.sigmoidDerivative)
        /*0058*/ 	.short	0x0380
        /*005a*/ 	.short	0x0010


	//----- nvinfo : EIATTR_SW_WAR
	.align		4
.L_61:
        /*005c*/ 	.byte	0x04, 0x36
        /*005e*/ 	.short	(.L_63 - .L_62)
.L_62:
        /*0060*/ 	.word	0x00000008
.L_63:


//--------------------- .nv.info.softMaxDerivative --------------------------
	.section	.nv.info.softMaxDerivative,"",@"SHT_CUDA_INFO"
	.sectionflags	@""
	.align	4


	//----- nvinfo : EIATTR_CUDA_API_VERSION
	.align		4
        /*0000*/ 	.byte	0x04, 0x37
        /*0002*/ 	.short	(.L_65 - .L_64)
.L_64:
        /*0004*/ 	.word	0x00000082


	//----- nvinfo : EIATTR_KPARAM_INFO
	.align		4
.L_65:
        /*0008*/ 	.byte	0x04, 0x17
        /*000a*/ 	.short	(.L_67 - .L_66)
.L_66:
        /*000c*/ 	.word	0x00000000
        /*0010*/ 	.short	0x0002
        /*0012*/ 	.short	0x0010
        /*0014*/ 	.byte	0x00, 0xf5, 0x21, 0x00


	//----- nvinfo : EIATTR_KPARAM_INFO
	.align		4
.L_67:
        /*0018*/ 	.byte	0x04, 0x17
        /*001a*/ 	.short	(.L_69 - .L_68)
.L_68:
        /*001c*/ 	.word	0x00000000
        /*0020*/ 	.short	0x0001
        /*0022*/ 	.short	0x0008
        /*0024*/ 	.byte	0x00, 0xf5, 0x21, 0x00


	//----- nvinfo : EIATTR_KPARAM_INFO
	.align		4
.L_69:
        /*0028*/ 	.byte	0x04, 0x17
        /*002a*/ 	.short	(.L_71 - .L_70)
.L_70:
        /*002c*/ 	.word	0x00000000
        /*0030*/ 	.short	0x0000
        /*0032*/ 	.short	0x0000
        /*0034*/ 	.byte	0x00, 0xf0, 0x11, 0x00


	//----- nvinfo : EIATTR_SPARSE_MMA_MASK
	.align		4
.L_71:
        /*0038*/ 	.byte	0x03, 0x50
        /*003a*/ 	.short	0x0000


	//----- nvinfo : EIATTR_MAXREG_COUNT
	.align		4
        /*003c*/ 	.byte	0x03, 0x1b
        /*003e*/ 	.short	0x00ff


	//----- nvinfo : EIATTR_NUM_BARRIERS
	.align		4
        /*0040*/ 	.byte	0x02, 0x4c
        /*0042*/ 	.byte	0x01
	.zero		1


	//----- nvinfo : EIATTR_MERCURY_ISA_VERSION
	.align		4
        /*0044*/ 	.byte	0x03, 0x5f
        /*0046*/ 	.short	0x0101


	//----- nvinfo : EIATTR_VRC_CTA_INIT_COUNT
	.align		4
        /*0048*/ 	.byte	0x02, 0x4a
	.zero		1
	.zero		1


	//----- nvinfo : EIATTR_EXIT_INSTR_OFFSETS
	.align		4
        /*004c*/ 	.byte	0x04, 0x1c
        /*004e*/ 	.short	(.L_73 - .L_72)


	//   ....[0]....
.L_72:
        /*0050*/ 	.word	0x00001300


	//----- nvinfo : EIATTR_CRS_STACK_SIZE
	.align		4
.L_73:
        /*0054*/ 	.byte	0x04, 0x1e
        /*0056*/ 	.short	(.L_75 - .L_74)
.L_74:
        /*0058*/ 	.word	0x00000000


	//----- nvinfo : EIATTR_CBANK_PARAM_SIZE
	.align		4
.L_75:
        /*005c*/ 	.byte	0x03, 0x19
        /*005e*/ 	.short	0x0018


	//----- nvinfo : EIATTR_PARAM_CBANK
	.align		4
        /*0060*/ 	.byte	0x04, 0x0a
        /*0062*/ 	.short	(.L_77 - .L_76)
	.align		4
.L_76:
        /*0064*/ 	.word	index@(.nv.constant0.softMaxDerivative)
        /*0068*/ 	.short	0x0380
        /*006a*/ 	.short	0x0018


	//----- nvinfo : EIATTR_SW_WAR
	.align		4
.L_77:
        /*006c*/ 	.byte	0x04, 0x36
        /*006e*/ 	.short	(.L_79 - .L_78)
.L_78:
        /*0070*/ 	.word	0x00000008
.L_79:


//--------------------- .nv.info.reluDerivative   --------------------------
	.section	.nv.info.reluDerivative,"",@"SHT_CUDA_INFO"
	.sectionflags	@""
	.align	4


	//----- nvinfo : EIATTR_CUDA_API_VERSION
	.align		4
        /*0000*/ 	.byte	0x04, 0x37
        /*0002*/ 	.short	(.L_81 - .L_80)
.L_80:
        /*0004*/ 	.word	0x00000082


	//----- nvinfo : EIATTR_KPARAM_INFO
	.align		4
.L_81:
        /*0008*/ 	.byte	0x04, 0x17
        /*000a*/ 	.short	(.L_83 - .L_82)
.L_82:
        /*000c*/ 	.word	0x00000000
        /*0010*/ 	.short	0x0001
        /*0012*/ 	.short	0x0008
        /*0014*/ 	.byte	0x00, 0xf5, 0x21, 0x00


	//----- nvinfo : EIATTR_KPARAM_INFO
	.align		4
.L_83:
        /*0018*/ 	.byte	0x04, 0x17
        /*001a*/ 	.short	(.L_85 - .L_84)
.L_84:
        /*001c*/ 	.word	0x00000000
        /*0020*/ 	.short	0x0000
        /*0022*/ 	.short	0x0000
        /*0024*/ 	.byte	0x00, 0xf0, 0x11, 0x00


	//----- nvinfo : EIATTR_SPARSE_MMA_MASK
	.align		4
.L_85:
        /*0028*/ 	.byte	0x03, 0x50
        /*002a*/ 	.short	0x0000


	//----- nvinfo : EIATTR_MAXREG_COUNT
	.align		4
        /*002c*/ 	.byte	0x03, 0x1b
        /*002e*/ 	.short	0x00ff


	//----- nvinfo : EIATTR_MERCURY_ISA_VERSION
	.align		4
        /*0030*/ 	.byte	0x03, 0x5f
        /*0032*/ 	.short	0x0101


	//----- nvinfo : EIATTR_VRC_CTA_INIT_COUNT
	.align		4
        /*0034*/ 	.byte	0x02, 0x4a
	.zero		1
	.zero		1


	//----- nvinfo : EIATTR_EXIT_INSTR_OFFSETS
	.align		4
        /*0038*/ 	.byte	0x04, 0x1c
        /*003a*/ 	.short	(.L_87 - .L_86)


	//   ....[0]....
.L_86:
        /*003c*/ 	.word	0x00000040


	//   ....[1]....
        /*0040*/ 	.word	0x00000100


	//----- nvinfo : EIATTR_CBANK_PARAM_SIZE
	.align		4
.L_87:
        /*0044*/ 	.byte	0x03, 0x19
        /*0046*/ 	.short	0x0010


	//----- nvinfo : EIATTR_PARAM_CBANK
	.align		4
        /*0048*/ 	.byte	0x04, 0x0a
        /*004a*/ 	.short	(.L_89 - .L_88)
	.align		4
.L_88:
        /*004c*/ 	.word	index@(.nv.constant0.reluDerivative)
        /*0050*/ 	.short	0x0380
        /*0052*/ 	.short	0x0010


	//----- nvinfo : EIATTR_SW_WAR
	.align		4
.L_89:
        /*0054*/ 	.byte	0x04, 0x36
        /*0056*/ 	.short	(.L_91 - .L_90)
.L_90:
        /*0058*/ 	.word	0x00000008
.L_91:


//--------------------- .nv.info.noneDerivative   --------------------------
	.section	.nv.info.noneDerivative,"",@"SHT_CUDA_INFO"
	.sectionflags	@""
	.align	4


	//----- nvinfo : EIATTR_CUDA_API_VERSION
	.align		4
        /*0000*/ 	.byte	0x04, 0x37
        /*0002*/ 	.short	(.L_93 - .L_92)
.L_92:
        /*0004*/ 	.word	0x00000082


	//----- nvinfo : EIATTR_KPARAM_INFO
	.align		4
.L_93:
        /*0008*/ 	.byte	0x04, 0x17
        /*000a*/ 	.short	(.L_95 - .L_94)
.L_94:
        /*000c*/ 	.word	0x00000000
        /*0010*/ 	.short	0x0001
        /*0012*/ 	.short	0x0008
        /*0014*/ 	.byte	0x00, 0xf5, 0x21, 0x00


	//----- nvinfo : EIATTR_KPARAM_INFO
	.align		4
.L_95:
        /*0018*/ 	.byte	0x04, 0x17
        /*001a*/ 	.short	(.L_97 - .L_96)
.L_96:
        /*001c*/ 	.word	0x00000000
        /*0020*/ 	.short	0x0000
        /*0022*/ 	.short	0x0000
        /*0024*/ 	.byte	0x00, 0xf0, 0x11, 0x00


	//----- nvinfo : EIATTR_SPARSE_MMA_MASK
	.align		4
.L_97:
        /*0028*/ 	.byte	0x03, 0x50
        /*002a*/ 	.short	0x0000


	//----- nvinfo : EIATTR_MAXREG_COUNT
	.align		4
        /*002c*/ 	.byte	0x03, 0x1b
        /*002e*/ 	.short	0x00ff


	//----- nvinfo : EIATTR_MERCURY_ISA_VERSION
	.align		4
        /*0030*/ 	.byte	0x03, 0x5f
        /*0032*/ 	.short	0x0101


	//----- nvinfo : EIATTR_VRC_CTA_INIT_COUNT
	.align		4
        /*0034*/ 	.byte	0x02, 0x4a
	.zero		1
	.zero		1


	//----- nvinfo : EIATTR_EXIT_INSTR_OFFSETS
	.align		4
        /*0038*/ 	.byte	0x04, 0x1c
        /*003a*/ 	.short	(.L_99 - .L_98)


	//   ....[0]....
.L_98:
        /*003c*/ 	.word	0x00000040


	//   ....[1]....
        /*0040*/ 	.word	0x000000f0


	//----- nvinfo : EIATTR_CBANK_PARAM_SIZE
	.align		4
.L_99:
        /*0044*/ 	.byte	0x03, 0x19
        /*0046*/ 	.short	0x0010


	//----- nvinfo : EIATTR_PARAM_CBANK
	.align		4
        /*0048*/ 	.byte	0x04, 0x0a
        /*004a*/ 	.short	(.L_101 - .L_100)
	.align		4
.L_100:
        /*004c*/ 	.word	index@(.nv.constant0.noneDerivative)
        /*0050*/ 	.short	0x0380
        /*0052*/ 	.short	0x0010


	//----- nvinfo : EIATTR_SW_WAR
	.align		4
.L_101:
        /*0054*/ 	.byte	0x04, 0x36
        /*0056*/ 	.short	(.L_103 - .L_102)
.L_102:
        /*0058*/ 	.word	0x00000008
.L_103:


//--------------------- .nv.info.softMax          --------------------------
	.section	.nv.info.softMax,"",@"SHT_CUDA_INFO"
	.sectionflags	@""
	.align	4


	//----- nvinfo : EIATTR_CUDA_API_VERSION
	.align		4
        /*0000*/ 	.byte	0x04, 0x37
        /*0002*/ 	.short	(.L_105 - .L_104)
.L_104:
        /*0004*/ 	.word	0x00000082


	//----- nvinfo : EIATTR_KPARAM_INFO
	.align		4
.L_105:
        /*0008*/ 	.byte	0x04, 0x17
        /*000a*/ 	.short	(.L_107 - .L_106)
.L_106:
        /*000c*/ 	.word	0x00000000
        /*0010*/ 	.short	0x0001
        /*0012*/ 	.short	0x0008
        /*0014*/ 	.byte	0x00, 0xf5, 0x21, 0x00


	//----- nvinfo : EIATTR_KPARAM_INFO
	.align		4
.L_107:
        /*0018*/ 	.byte	0x04, 0x17
        /*001a*/ 	.short	(.L_109 - .L_108)
.L_108:
        /*001c*/ 	.word	0x00000000
        /*0020*/ 	.short	0x0000
        /*0022*/ 	.short	0x0000
        /*0024*/ 	.byte	0x00, 0xf0, 0x11, 0x00


	//----- nvinfo : EIATTR_SPARSE_MMA_MASK
	.align		4
.L_109:
        /*0028*/ 	.byte	0x03, 0x50
        /*002a*/ 	.short	0x0000


	//----- nvinfo : EIATTR_MAXREG_COUNT
	.align		4
        /*002c*/ 	.byte	0x03, 0x1b
        /*002e*/ 	.short	0x00ff


	//----- nvinfo : EIATTR_NUM_BARRIERS
	.align		4
        /*0030*/ 	.byte	0x02, 0x4c
        /*0032*/ 	.byte	0x01
	.zero		1


	//----- nvinfo : EIATTR_MERCURY_ISA_VERSION
	.align		4
        /*0034*/ 	.byte	0x03, 0x5f
        /*0036*/ 	.short	0x0101


	//----- nvinfo : EIATTR_VRC_CTA_INIT_COUNT
	.align		4
        /*0038*/ 	.byte	0x02, 0x4a
	.zero		1
	.zero		1


	//----- nvinfo : EIATTR_EXIT_INSTR_OFFSETS
	.align		4
        /*003c*/ 	.byte	0x04, 0x1c
        /*003e*/ 	.short	(.L_111 - .L_110)


	//   ....[0]....
.L_110:
        /*0040*/ 	.word	0x00000820


	//----- nvinfo : EIATTR_CRS_STACK_SIZE
	.align		4
.L_111:
        /*0044*/ 	.byte	0x04, 0x1e
        /*0046*/ 	.short	(.L_113 - .L_112)
.L_112:
        /*0048*/ 	.word	0x00000000


	//----- nvinfo : EIATTR_CBANK_PARAM_SIZE
	.align		4
.L_113:
        /*004c*/ 	.byte	0x03, 0x19
        /*004e*/ 	.short	0x0010


	//----- nvinfo : EIATTR_PARAM_CBANK
	.align		4
        /*0050*/ 	.byte	0x04, 0x0a
        /*0052*/ 	.short	(.L_115 - .L_114)
	.align		4
.L_114:
        /*0054*/ 	.word	index@(.nv.constant0.softMax)
        /*0058*/ 	.short	0x0380
        /*005a*/ 	.short	0x0010


	//----- nvinfo : EIATTR_SW_WAR
	.align		4
.L_115:
        /*005c*/ 	.byte	0x04, 0x36
        /*005e*/ 	.short	(.L_117 - .L_116)
.L_116:
        /*0060*/ 	.word	0x00000008
.L_117:


//--------------------- .nv.info.sigmoid          --------------------------
	.section	.nv.info.sigmoid,"",@"SHT_CUDA_INFO"
	.sectionflags	@""
	.align	4


	//----- nvinfo : EIATTR_CUDA_API_VERSION
	.align		4
        /*0000*/ 	.byte	0x04, 0x37
        /*0002*/ 	.short	(.L_119 - .L_118)
.L_118:
        /*0004*/ 	.word	0x00000082


	//----- nvinfo : EIATTR_KPARAM_INFO
	.align		4
.L_119:
        /*0008*/ 	.byte	0x04, 0x17
        /*000a*/ 	.short	(.L_121 - .L_120)
.L_120:
        /*000c*/ 	.word	0x00000000
        /*0010*/ 	.short	0x0001
        /*0012*/ 	.short	0x0008
        /*0014*/ 	.byte	0x00, 0xf5, 0x21, 0x00


	//----- nvinfo : EIATTR_KPARAM_INFO
	.align		4
.L_121:
        /*0018*/ 	.byte	0x04, 0x17
        /*001a*/ 	.short	(.L_123 - .L_122)
.L_122:
        /*001c*/ 	.word	0x00000000
        /*0020*/ 	.short	0x0000
        /*0022*/ 	.short	0x0000
        /*0024*/ 	.byte	0x00, 0xf0, 0x11, 0x00


	//----- nvinfo : EIATTR_SPARSE_MMA_MASK
	.align		4
.L_123:
        /*0028*/ 	.byte	0x03, 0x50
        /*002a*/ 	.short	0x0000


	//----- nvinfo : EIATTR_MAXREG_COUNT
	.align		4
        /*002c*/ 	.byte	0x03, 0x1b
        /*002e*/ 	.short	0x00ff


	//----- nvinfo : EIATTR_MERCURY_ISA_VERSION
	.align		4
        /*0030*/ 	.byte	0x03, 0x5f
        /*0032*/ 	.short	0x0101


	//----- nvinfo : EIATTR_VRC_CTA_INIT_COUNT
	.align		4
        /*0034*/ 	.byte	0x02, 0x4a
	.zero		1
	.zero		1


	//----- nvinfo : EIATTR_EXIT_INSTR_OFFSETS
	.align		4
        /*0038*/ 	.byte	0x04, 0x1c
        /*003a*/ 	.short	(.L_125 - .L_124)


	//   ....[0]....
.L_124:
        /*003c*/ 	.word	0x00000040


	//   ....[1]....
        /*0040*/ 	.word	0x00000260


	//----- nvinfo : EIATTR_CRS_STACK_SIZE
	.align		4
.L_125:
        /*0044*/ 	.byte	0x04, 0x1e
        /*0046*/ 	.short	(.L_127 - .L_126)
.L_126:
        /*0048*/ 	.word	0x00000000


	//----- nvinfo : EIATTR_CBANK_PARAM_SIZE
	.align		4
.L_127:
        /*004c*/ 	.byte	0x03, 0x19
        /*004e*/ 	.short	0x0010


	//----- nvinfo : EIATTR_PARAM_CBANK
	.align		4
        /*0050*/ 	.byte	0x04, 0x0a
        /*0052*/ 	.short	(.L_129 - .L_128)
	.align		4
.L_128:
        /*0054*/ 	.word	index@(.nv.constant0.sigmoid)
        /*0058*/ 	.short	0x0380
        /*005a*/ 	.short	0x0010


	//----- nvinfo : EIATTR_SW_WAR
	.align		4
.L_129:
        /*005c*/ 	.byte	0x04, 0x36
        /*005e*/ 	.short	(.L_131 - .L_130)
.L_130:
        /*0060*/ 	.word	0x00000008
.L_131:


//--------------------- .nv.info.relu             --------------------------
	.section	.nv.info.relu,"",@"SHT_CUDA_INFO"
	.sectionflags	@""
	.align	4


	//----- nvinfo : EIATTR_CUDA_API_VERSION
	.align		4
        /*0000*/ 	.byte	0x04, 0x37
        /*0002*/ 	.short	(.L_133 - .L_132)
.L_132:
        /*0004*/ 	.word	0x00000082


	//----- nvinfo : EIATTR_KPARAM_INFO
	.align		4
.L_133:
        /*0008*/ 	.byte	0x04, 0x17
        /*000a*/ 	.short	(.L_135 - .L_134)
.L_134:
        /*000c*/ 	.word	0x00000000
        /*0010*/ 	.short	0x0001
        /*0012*/ 	.short	0x0008
        /*0014*/ 	.byte	0x00, 0xf5, 0x21, 0x00


	//----- nvinfo : EIATTR_KPARAM_INFO
	.align		4
.L_135:
        /*0018*/ 	.byte	0x04, 0x17
        /*001a*/ 	.short	(.L_137 - .L_136)
.L_136:
        /*001c*/ 	.word	0x00000000
        /*0020*/ 	.short	0x0000
        /*0022*/ 	.short	0x0000
        /*0024*/ 	.byte	0x00, 0xf0, 0x11, 0x00


	//----- nvinfo : EIATTR_SPARSE_MMA_MASK
	.align		4
.L_137:
        /*0028*/ 	.byte	0x03, 0x50
        /*002a*/ 	.short	0x0000


	//----- nvinfo : EIATTR_MAXREG_COUNT
	.align		4
        /*002c*/ 	.byte	0x03, 0x1b
        /*002e*/ 	.short	0x00ff


	//----- nvinfo : EIATTR_MERCURY_ISA_VERSION
	.align		4
        /*0030*/ 	.byte	0x03, 0x5f
        /*0032*/ 	.short	0x0101


	//----- nvinfo : EIATTR_VRC_CTA_INIT_COUNT
	.align		4
        /*0034*/ 	.byte	0x02, 0x4a
	.zero		1
	.zero		1


	//----- nvinfo : EIATTR_EXIT_INSTR_OFFSETS
	.align		4
        /*0038*/ 	.byte	0x04, 0x1c
        /*003a*/ 	.short	(.L_139 - .L_138)


	//   ....[0]....
.L_138:
        /*003c*/ 	.word	0x00000040


	//   ....[1]....
        /*0040*/ 	.word	0x00000110


	//----- nvinfo : EIATTR_CBANK_PARAM_SIZE
	.align		4
.L_139:
        /*0044*/ 	.byte	0x03, 0x19
        /*0046*/ 	.short	0x0010


	//----- nvinfo : EIATTR_PARAM_CBANK
	.align		4
        /*0048*/ 	.byte	0x04, 0x0a
        /*004a*/ 	.short	(.L_141 - .L_140)
	.align		4
.L_140:
        /*004c*/ 	.word	index@(.nv.constant0.relu)
        /*0050*/ 	.short	0x0380
        /*0052*/ 	.short	0x0010


	//----- nvinfo : EIATTR_SW_WAR
	.align		4
.L_141:
        /*0054*/ 	.byte	0x04, 0x36
        /*0056*/ 	.short	(.L_143 - .L_142)
.L_142:
        /*0058*/ 	.word	0x00000008
.L_143:


//--------------------- .nv.callgraph             --------------------------
	.section	.nv.callgraph,"",@"SHT_CUDA_CALLGRAPH"
	.align	4
	.sectionentsize	8
	.align		4
        /*0000*/ 	.word	0x00000000
	.align		4
        /*0004*/ 	.word	0xffffffff
	.align		4
        /*0008*/ 	.word	0x00000000
	.align		4
        /*000c*/ 	.word	0xfffffffe
	.align		4
        /*0010*/ 	.word	0x00000000
	.align		4
        /*0014*/ 	.word	0xfffffffd
	.align		4
        /*0018*/ 	.word	0x00000000
	.align		4
        /*001c*/ 	.word	0xfffffffc


//--------------------- .text.sigmoidDerivative   --------------------------
	.section	.text.sigmoidDerivative,"ax",@progbits
	.align	128
        .global         sigmoidDerivative
        .type           sigmoidDerivative,@function
        .size           sigmoidDerivative,(.L_x_60 - sigmoidDerivative)
        .other          sigmoidDerivative,@"STO_CUDA_ENTRY STV_DEFAULT"
sigmoidDerivative:
.text.sigmoidDerivative:
[----:B------:R-:W-:Y:S08]  /*0000*/  LDC R1, c[0x0][0x37c] ;  /* 0x0000df00ff017b82 */ /* 0x000ff00000000800 */
[----:B------:R-:W0:Y:S08]  /*0010*/  S2UR UR4, SR_CTAID.X ;  /* 0x00000000000479c3 */ /* 0x000e300000002500 */
[----:B------:R-:W0:Y:S02]  /*0020*/  LDC R0, c[0x0][0x380] ;  /* 0x0000e000ff007b82 */ /* 0x000e240000000800 */
[----:B0-----:R-:W-:-:S13]  /*0030*/  ISETP.LE.AND P0, PT, R0, UR4, PT ;  /* 0x0000000400007c0c */ /* 0x001fda000bf03270 */
[----:B------:R-:W-:Y:S05]  /*0040*/  @P0 EXIT ;  /* 0x000000000000094d */ /* 0x000fea0003800000 */
[----:B------:R-:W0:Y:S01]  /*0050*/  LDC R0, c[0x0][0x370] ;  /* 0x0000dc00ff007b82 */ /* 0x000e220000000800 */
[----:B------:R-:W-:Y:S01]  /*0060*/  IMAD.U32 R7, RZ, RZ, UR4 ;  /* 0x00000004ff077e24 */ /* 0x000fe2000f8e00ff */
[----:B------:R-:W1:Y:S01]  /*0070*/  LDCU.64 UR6, c[0x0][0x358] ;  /* 0x00006b00ff0677ac */ /* 0x000e620008000a00 */
[----:B------:R-:W2:Y:S05]  /*0080*/  LDCU UR5, c[0x0][0x380] ;  /* 0x00007000ff0577ac */ /* 0x000eaa0008000800 */
[----:B------:R-:W3:Y:S02]  /*0090*/  LDC.64 R2, c[0x0][0x388] ;  /* 0x0000e200ff027b82 */ /* 0x000ee40000000a00 */
.L_x_1:
[----:B---34-:R-:W-:-:S05]  /*00a0*/  IMAD.WIDE R4, R7, 0x4, R2 ;  /* 0x0000000407047825 */ /* 0x018fca00078e0202 */
[----:B-1----:R-:W3:Y:S01]  /*00b0*/  LDG.E R6, desc[UR6][R4.64] ;  /* 0x0000000604067981 */ /* 0x002ee2000c1e1900 */
[----:B------:R-:W-:Y:S02]  /*00c0*/  HFMA2 R11, -RZ, RZ, 3.7421875, 0 ;  /* 0x437c0000ff0b7431 */ /* 0x000fe400000001ff */
[----:B------:R-:W-:Y:S02]  /*00d0*/  IMAD.MOV.U32 R9, RZ, RZ, 0x3bbb989d ;  /* 0x3bbb989dff097424 */ /* 0x000fe400078e00ff */
[----:B0-----:R-:W-:-:S05]  /*00e0*/  IMAD.IADD R7, R0, 0x1, R7 ;  /* 0x0000000100077824 */ /* 0x001fca00078e0207 */
[----:B--2---:R-:W-:Y:S01]  /*00f0*/  ISETP.GE.AND P0, PT, R7, UR5, PT ;  /* 0x0000000507007c0c */ /* 0x004fe2000bf06270 */
[----:B---3--:R-:W-:-:S04]  /*0100*/  FFMA.SAT R8, R6, -R9, 0.5 ;  /* 0x3f00000006087423 */ /* 0x008fc80000002809 */
[----:B------:R-:W-:-:S04]  /*0110*/  FFMA.RM R8, R8, R11, 12582913 ;  /* 0x4b40000108087423 */ /* 0x000fc8000000400b */
[C---:B------:R-:W-:Y:S01]  /*0120*/  FADD R9, R8.reuse, -12583039 ;  /* 0xcb40007f08097421 */ /* 0x040fe20000000000 */
[----:B------:R-:W-:-:S03]  /*0130*/  IMAD.SHL.U32 R8, R8, 0x800000, RZ ;  /* 0x0080000008087824 */ /* 0x000fc600078e00ff */
[----:B------:R-:W-:-:S04]  /*0140*/  FFMA R9, R6, -1.4426950216293334961, -R9 ;  /* 0xbfb8aa3b06097823 */ /* 0x000fc80000000809 */
[----:B------:R-:W-:-:S04]  /*0150*/  FFMA R6, R6, -1.925963033500011079e-08, R9 ;  /* 0xb2a5706006067823 */ /* 0x000fc80000000009 */
[----:B------:R-:W0:Y:S02]  /*0160*/  MUFU.EX2 R9, R6 ;  /* 0x0000000600097308 */ /* 0x000e240000000800 */
[----:B0-----:R-:W-:-:S06]  /*0170*/  FMUL R16, R8, R9 ;  /* 0x0000000908107220 */ /* 0x001fcc0000400000 */
[----:B------:R-:W0:Y:S02]  /*0180*/  F2F.F64.F32 R8, R16 ;  /* 0x0000001000087310 */ /* 0x000e240000201800 */
[----:B0-----:R-:W-:-:S06]  /*0190*/  DADD R14, R8, 1 ;  /* 0x3ff00000080e7429 */ /* 0x001fcc0000000000 */
[----:B------:R-:W0:Y:S04]  /*01a0*/  MUFU.RCP64H R9, R15 ;  /* 0x0000000f00097308 */ /* 0x000e280000001800 */
[----:B------:R-:W-:-:S04]  /*01b0*/  IADD3 R8, PT, PT, R15, 0x300402, RZ ;  /* 0x003004020f087810 */ /* 0x000fc80007ffe0ff */
[----:B------:R-:W-:Y:S02]  /*01c0*/  FSETP.GEU.AND P1, PT, |R8|, 5.8789094863358348022e-39, PT ;  /* 0x004004020800780b */ /* 0x000fe40003f2e200 */
[----:B0-----:R-:W-:-:S08]  /*01d0*/  DFMA R10, -R14, R8, 1 ;  /* 0x3ff000000e0a742b */ /* 0x001fd00000000108 */
[----:B------:R-:W-:-:S08]  /*01e0*/  DFMA R10, R10, R10, R10 ;  /* 0x0000000a0a0a722b */ /* 0x000fd0000000000a */
[----:B------:R-:W-:-:S08]  /*01f0*/  DFMA R10, R8, R10, R8 ;  /* 0x0000000a080a722b */ /* 0x000fd00000000008 */
[----:B------:R-:W-:-:S08]  /*0200*/  DFMA R12, -R14, R10, 1 ;  /* 0x3ff000000e0c742b */ /* 0x000fd0000000010a */
[----:B------:R-:W-:Y:S01]  /*0210*/  DFMA R10, R10, R12, R10 ;  /* 0x0000000c0a0a722b */ /* 0x000fe2000000000a */
[----:B------:R-:W-:Y:S10]  /*0220*/  @P1 BRA `(.L_x_0) ;  /* 0x0000000000101947 */ /* 0x000ff40003800000 */
[----:B------:R-:W-:-:S04]  /*0230*/  LOP3.LUT R6, R15, 0x7fffffff, RZ, 0xc0, !PT ;  /* 0x7fffffff0f067812 */ /* 0x000fc800078ec0ff */
[----:B------:R-:W-:Y:S02]  /*0240*/  IADD3 R12, PT, PT, R6, -0x100000, RZ ;  /* 0xfff00000060c7810 */ /* 0x000fe40007ffe0ff */
[----:B------:R-:W-:-:S07]  /*0250*/  MOV R6, 0x270 ;  /* 0x0000027000067802 */ /* 0x000fce0000000f00 */
[----:B------:R-:W-:Y:S05]  /*0260*/  CALL.REL.NOINC `($__internal_0_$__cuda_sm20_dblrcp_rn_slowpath_v3) ;  /* 0x0000000000207944 */ /* 0x000fea0003c00000 */
.L_x_0:
[----:B------:R-:W0:Y:S08]  /*0270*/  F2F.F32.F64 R8, R10 ;  /* 0x0000000a00087310 */ /* 0x000e300000301000 */
[----:B0-----:R-:W0:Y:S02]  /*0280*/  F2F.F64.F32 R8, R8 ;  /* 0x0000000800087310 */ /* 0x001e240000201800 */
[----:B0-----:R-:W-:-:S08]  /*0290*/  DADD R12, -R8, 1 ;  /* 0x3ff00000080c7429 */ /* 0x001fd00000000100 */
[----:B------:R-:W-:-:S10]  /*02a0*/  DMUL R12, R8, R12 ;  /* 0x0000000c080c7228 */ /* 0x000fd40000000000 */
[----:B------:R-:W0:Y:S02]  /*02b0*/  F2F.F32.F64 R13, R12 ;  /* 0x0000000c000d7310 */ /* 0x000e240000301000 */
[----:B0-----:R4:W-:Y:S01]  /*02c0*/  STG.E desc[UR6][R4.64], R13 ;  /* 0x0000000d04007986 */ /* 0x0019e2000c101906 */
[----:B------:R-:W-:Y:S05]  /*02d0*/  @!P0 BRA `(.L_x_1) ;  /* 0xfffffffc00708947 */ /* 0x000fea000383ffff */
[----:B------:R-:W-:Y:S05]  /*02e0*/  EXIT ;  /* 0x000000000000794d */ /* 0x000fea0003800000 */
        .weak           $__internal_0_$__cuda_sm20_dblrcp_rn_slowpath_v3
        .type           $__internal_0_$__cuda_sm20_dblrcp_rn_slowpath_v3,@function
        .size           $__internal_0_$__cuda_sm20_dblrcp_rn_slowpath_v3,(.L_x_60 - $__internal_0_$__cuda_sm20_dblrcp_rn_slowpath_v3)
$__internal_0_$__cuda_sm20_dblrcp_rn_slowpath_v3:
[----:B------:R-:W-:Y:S01]  /*02f0*/  IMAD.MOV.U32 R8, RZ, RZ, R14 ;  /* 0x000000ffff087224 */ /* 0x000fe200078e000e */
[----:B------:R-:W-:-:S06]  /*0300*/  MOV R9, R15 ;  /* 0x0000000f00097202 */ /* 0x000fcc0000000f00 */
[----:B------:R-:W-:-:S14]  /*0310*/  DSETP.GTU.AND P1, PT, |R8|, +INF , PT ;  /* 0x7ff000000800742a */ /* 0x000fdc0003f2c200 */
[----:B------:R-:W-:Y:S05]  /*0320*/  @P1 BRA `(.L_x_2) ;  /* 0x00000000007c1947 */ /* 0x000fea0003800000 */
[----:B------:R-:W-:-:S05]  /*0330*/  LOP3.LUT R14, R15, 0x7fffffff, RZ, 0xc0, !PT ;  /* 0x7fffffff0f0e7812 */ /* 0x000fca00078ec0ff */
[----:B------:R-:W-:-:S05]  /*0340*/  VIADD R10, R14, 0xffffffff ;  /* 0xffffffff0e0a7836 */ /* 0x000fca0000000000 */
[----:B------:R-:W-:-:S13]  /*0350*/  ISETP.GE.U32.AND P1, PT, R10, 0x7fefffff, PT ;  /* 0x7fefffff0a00780c */ /* 0x000fda0003f26070 */
[----:B------:R-:W-:Y:S02]  /*0360*/  @P1 LOP3.LUT R11, R9, 0x7ff00000, RZ, 0x3c, !PT ;  /* 0x7ff00000090b1812 */ /* 0x000fe400078e3cff */
[----:B------:R-:W-:Y:S01]  /*0370*/  @P1 MOV R10, RZ ;  /* 0x000000ff000a1202 */ /* 0x000fe20000000f00 */
[----:B------:R-:W-:Y:S06]  /*0380*/  @P1 BRA `(.L_x_3) ;  /* 0x00000000006c1947 */ /* 0x000fec0003800000 */
[----:B------:R-:W-:-:S13]  /*0390*/  ISETP.GE.U32.AND P1, PT, R14, 0x1000001, PT ;  /* 0x010000010e00780c */ /* 0x000fda0003f26070 */
[----:B------:R-:W-:Y:S05]  /*03a0*/  @!P1 BRA `(.L_x_4) ;  /* 0x0000000000349947 */ /* 0x000fea0003800000 */
[----:B------:R-:W-:Y:S01]  /*03b0*/  VIADD R11, R9, 0xc0200000 ;  /* 0xc0200000090b7836 */ /* 0x000fe20000000000 */
[----:B------:R-:W-:-:S03]  /*03c0*/  MOV R10, R8 ;  /* 0x00000008000a7202 */ /* 0x000fc60000000f00 */
[----:B------:R-:W0:Y:S03]  /*03d0*/  MUFU.RCP64H R13, R11 ;  /* 0x0000000b000d7308 */ /* 0x000e260000001800 */
[----:B0-----:R-:W-:-:S08]  /*03e0*/  DFMA R14, -R10, R12, 1 ;  /* 0x3ff000000a0e742b */ /* 0x001fd0000000010c */
[----:B------:R-:W-:-:S08]  /*03f0*/  DFMA R14, R14, R14, R14 ;  /* 0x0000000e0e0e722b */ /* 0x000fd0000000000e */
[----:B------:R-:W-:-:S08]  /*0400*/  DFMA R14, R12, R14, R12 ;  /* 0x0000000e0c0e722b */ /* 0x000fd0000000000c */
[----:B------:R-:W-:-:S08]  /*0410*/  DFMA R12, -R10, R14, 1 ;  /* 0x3ff000000a0c742b */ /* 0x000fd0000000010e */
[----:B------:R-:W-:-:S08]  /*0420*/  DFMA R12, R14, R12, R14 ;  /* 0x0000000c0e0c722b */ /* 0x000fd0000000000e */
[----:B------:R-:W-:-:S08]  /*0430*/  DMUL R12, R12, 2.2250738585072013831e-308 ;  /* 0x001000000c0c7828 */ /* 0x000fd00000000000 */
[----:B------:R-:W-:-:S08]  /*0440*/  DFMA R8, -R8, R12, 1 ;  /* 0x3ff000000808742b */ /* 0x000fd0000000010c */
[----:B------:R-:W-:-:S08]  /*0450*/  DFMA R8, R8, R8, R8 ;  /* 0x000000080808722b */ /* 0x000fd00000000008 */
[----:B------:R-:W-:Y:S01]  /*0460*/  DFMA R10, R12, R8, R12 ;  /* 0x000000080c0a722b */ /* 0x000fe2000000000c */
[----:B------:R-:W-:Y:S10]  /*0470*/  BRA `(.L_x_3) ;  /* 0x0000000000307947 */ /* 0x000ff40003800000 */
.L_x_4:
[----:B------:R-:W-:Y:S01]  /*0480*/  DMUL R8, R8, 8.11296384146066816958e+31 ;  /* 0x4690000008087828 */ /* 0x000fe20000000000 */
[----:B------:R-:W-:-:S05]  /*0490*/  IMAD.MOV.U32 R10, RZ, RZ, R12 ;  /* 0x000000ffff0a7224 */ /* 0x000fca00078e000c */
[----:B------:R-:W0:Y:S02]  /*04a0*/  MUFU.RCP64H R11, R9 ;  /* 0x00000009000b7308 */ /* 0x000e240000001800 */
[----:B0-----:R-:W-:-:S08]  /*04b0*/  DFMA R12, -R8, R10, 1 ;  /* 0x3ff00000080c742b */ /* 0x001fd0000000010a */
[----:B------:R-:W-:-:S08]  /*04c0*/  DFMA R12, R12, R12, R12 ;  /* 0x0000000c0c0c722b */ /* 0x000fd0000000000c */
[----:B------:R-:W-:-:S08]  /*04d0*/  DFMA R12, R10, R12, R10 ;  /* 0x0000000c0a0c722b */ /* 0x000fd0000000000a */
[----:B------:R-:W-:-:S08]  /*04e0*/  DFMA R10, -R8, R12, 1 ;  /* 0x3ff00000080a742b */ /* 0x000fd0000000010c */
[----:B------:R-:W-:-:S08]  /*04f0*/  DFMA R10, R12, R10, R12 ;  /* 0x0000000a0c0a722b */ /* 0x000fd0000000000c */
[----:B------:R-:W-:Y:S01]  /*0500*/  DMUL R10, R10, 8.11296384146066816958e+31 ;  /* 0x469000000a0a7828 */ /* 0x000fe20000000000 */
[----:B------:R-:W-:Y:S10]  /*0510*/  BRA `(.L_x_3) ;  /* 0x0000000000087947 */ /* 0x000ff40003800000 */
.L_x_2:
[----:B------:R-:W-:Y:S02]  /*0520*/  LOP3.LUT R11, R9, 0x80000, RZ, 0xfc, !PT ;  /* 0x00080000090b7812 */ /* 0x000fe400078efcff */
[----:B------:R-:W-:-:S07]  /*0530*/  MOV R10, R8 ;  /* 0x00000008000a7202 */ /* 0x000fce0000000f00 */
.L_x_3:
[----:B------:R-:W-:Y:S01]  /*0540*/  IMAD.MOV.U32 R8, RZ, RZ, R6 ;  /* 0x000000ffff087224 */ /* 0x000fe200078e0006 */
[----:B------:R-:W-:-:S04]  /*0550*/  MOV R9, 0x0 ;  /* 0x0000000000097802 */ /* 0x000fc80000000f00 */
[----:B------:R-:W-:Y:S05]  /*0560*/  RET.REL.NODEC R8 `(sigmoidDerivative) ;  /* 0xfffffff808a47950 */ /* 0x000fea0003c3ffff */
.L_x_5:
[----:B------:R-:W-:-:S00]  /*0570*/  BRA `(.L_x_5) ;  /* 0xfffffffc00fc7947 */ /* 0x000fc0000383ffff */
[----:B------:R-:W-:-:S00]  /*0580*/  NOP ;  /* 0x0000000000007918 */ /* 0x000fc00000000000 */
[----:B------:R-:W-:-:S00]  /*0590*/  NOP ;  /* 0x0000000000007918 */ /* 0x000fc00000000000 */
[----:B------:R-:W-:-:S00]  /*05a0*/  NOP ;  /* 0x0000000000007918 */ /* 0x000fc00000000000 */
[----:B------:R-:W-:-:S00]  /*05b0*/  NOP ;  /* 0x0000000000007918 */ /* 0x000fc00000000000 */
[----:B------:R-:W-:-:S00]  /*05c0*/  NOP ;  /* 0x0000000000007918 */ /* 0x000fc00000000000 */
[----:B------:R-:W-:-:S00]  /*05d0*/  NOP ;  /* 0x0000000000007918 */ /* 0x000fc00000000000 */
[----:B------:R-:W-:-:S00]  /*05e0*/  NOP ;  /* 0x0000000000007918 */ /* 0x000fc00000000000 */
[----:B------:R-:W-:-:S00]  /*05f0*/  NOP ;  /* 0x0000000000007918 */ /* 0x000fc00000000000 */
.L_x_60:


//--------------------- .text.softMaxDerivative   --------------------------
	.section	.text.softMaxDerivative,"ax",@progbits
	.align	128
        .global         softMaxDerivative
        .type           softMaxDerivative,@function
        .size           softMaxDerivative,(.L_x_61 - softMaxDerivative)
        .other          softMaxDerivative,@"STO_CUDA_ENTRY STV_DEFAULT"
softMaxDerivative:
.text.softMaxDerivative:
[----:B------:R-:W-:Y:S01]  /*0000*/  LDC R1, c[0x0][0x37c] ;  /* 0x0000df00ff017b82 */ /* 0x000fe20000000800 */
[----:B------:R-:W0:Y:S07]  /*0010*/  S2R R2, SR_TID.X ;  /* 0x0000000000027919 */ /* 0x000e2e0000002100 */
[----:B------:R-:W1:Y:S01]  /*0020*/  S2UR UR5, SR_CTAID.X ;  /* 0x00000000000579c3 */ /* 0x000e620000002500 */
[----:B------:R-:W1:Y:S01]  /*0030*/  LDCU UR16, c[0x0][0x360] ;  /* 0x00006c00ff1077ac */ /* 0x000e620008000800 */
[----:B------:R-:W2:Y:S06]  /*0040*/  LDCU.64 UR14, c[0x0][0x358] ;  /* 0x00006b00ff0e77ac */ /* 0x000eac0008000a00 */
[----:B------:R-:W3:Y:S01]  /*0050*/  LDC.64 R4, c[0x0][0x388] ;  /* 0x0000e200ff047b82 */ /* 0x000ee20000000a00 */
[----:B-1----:R-:W-:-:S06]  /*0060*/  UIMAD UR5, UR5, UR16, URZ ;  /* 0x00000010050572a4 */ /* 0x002fcc000f8e02ff */
[----:B0-----:R-:W-:-:S05]  /*0070*/  IADD3 R3, PT, PT, R2, UR5, RZ ;  /* 0x0000000502037c10 */ /* 0x001fca000fffe0ff */
[----:B---3--:R-:W-:-:S05]  /*0080*/  IMAD.WIDE R4, R3, 0x4, R4 ;  /* 0x0000000403047825 */ /* 0x008fca00078e0204 */
[----:B--2---:R-:W2:Y:S01]  /*0090*/  LDG.E R7, desc[UR14][R4.64] ;  /* 0x0000000e04077981 */ /* 0x004ea2000c1e1900 */
[----:B------:R-:W0:Y:S01]  /*00a0*/  S2UR UR6, SR_CgaCtaId ;  /* 0x00000000000679c3 */ /* 0x000e220000008800 */
[----:B------:R-:W-:Y:S01]  /*00b0*/  UMOV UR4, 0x400 ;  /* 0x0000040000047882 */ /* 0x000fe20000000000 */
[----:B------:R-:W-:Y:S01]  /*00c0*/  UISETP.GE.U32.AND UP1, UPT, UR16, 0x4, UPT ;  /* 0x000000041000788c */ /* 0x000fe2000bf26070 */
[----:B------:R-:W-:Y:S01]  /*00d0*/  HFMA2 R3, -RZ, RZ, 0, 0 ;  /* 0x00000000ff037431 */ /* 0x000fe200000001ff */
[----:B------:R-:W-:-:S04]  /*00e0*/  ULOP3.LUT UR10, UR16, 0x3, URZ, 0xc0, !UPT ;  /* 0x00000003100a7892 */ /* 0x000fc8000f8ec0ff */
[----:B------:R-:W-:Y:S02]  /*00f0*/  UISETP.NE.AND UP0, UPT, UR10, URZ, UPT ;  /* 0x000000ff0a00728c */ /* 0x000fe4000bf05270 */
[----:B0-----:R-:W-:-:S03]  /*0100*/  ULEA UR6, UR6, UR4, 0x18 ;  /* 0x0000000406067291 */ /* 0x001fc6000f8ec0ff */
[----:B------:R-:W-:-:S03]  /*0110*/  UMOV UR4, URZ ;  /* 0x000000ff00047c82 */ /* 0x000fc60008000000 */
[----:B------:R-:W-:-:S05]  /*0120*/  LEA R6, R2, UR6, 0x2 ;  /* 0x0000000602067c11 */ /* 0x000fca000f8e10ff */
[----:B--2---:R0:W-:Y:S01]  /*0130*/  STS [R6], R7 ;  /* 0x0000000706007388 */ /* 0x0041e20000000800 */
[----:B------:R-:W-:Y:S06]  /*0140*/  BAR.SYNC.DEFER_BLOCKING 0x0 ;  /* 0x0000000000007b1d */ /* 0x000fec0000010000 */
[----:B------:R-:W-:Y:S05]  /*0150*/  BRA.U !UP1, `(.L_x_6) ;  /* 0x0000000109b07547 */ /* 0x000fea000b800000 */
[----:B------:R-:W-:Y:S01]  /*0160*/  ULOP3.LUT UR7, UR16, 0xfffffffc, URZ, 0xc0, !UPT ;  /* 0xfffffffc10077892 */ /* 0x000fe2000f8ec0ff */
[----:B------:R-:W-:Y:S01]  /*0170*/  MOV R3, RZ ;  /* 0x000000ff00037202 */ /* 0x000fe20000000f00 */
[----:B------:R-:W-:Y:S02]  /*0180*/  ULOP3.LUT UR4, UR16, 0x7fc, URZ, 0xc0, !UPT ;  /* 0x000007fc10047892 */ /* 0x000fe4000f8ec0ff */
[----:B------:R-:W-:-:S03]  /*0190*/  UIADD3 UR8, UPT, UPT, -UR7, URZ, URZ ;  /* 0x000000ff07087290 */ /* 0x000fc6000fffe1ff */
[----:B------:R-:W-:-:S09]  /*01a0*/  UMOV UR7, UR6 ;  /* 0x0000000600077c82 */ /* 0x000fd20008000000 */
.L_x_7:
[----:B------:R-:W0:Y:S01]  /*01b0*/  LDS.128 R8, [UR7] ;  /* 0x00000007ff087984 */ /* 0x000e220008000c00 */
[----:B------:R-:W-:Y:S01]  /*01c0*/  IMAD.MOV.U32 R15, RZ, RZ, 0x3bbb989d ;  /* 0x3bbb989dff0f7424 */ /* 0x000fe200078e00ff */
[----:B------:R-:W-:Y:S01]  /*01d0*/  MOV R17, 0x437c0000 ;  /* 0x437c000000117802 */ /* 0x000fe20000000f00 */
[----:B------:R-:W-:Y:S02]  /*01e0*/  UIADD3 UR8, UPT, UPT, UR8, 0x4, URZ ;  /* 0x0000000408087890 */ /* 0x000fe4000fffe0ff */
[----:B------:R-:W-:Y:S02]  /*01f0*/  UIADD3 UR7, UPT, UPT, UR7, 0x10, URZ ;  /* 0x0000001007077890 */ /* 0x000fe4000fffe0ff */
[----:B------:R-:W-:Y:S01]  /*0200*/  UISETP.NE.AND UP1, UPT, UR8, URZ, UPT ;  /* 0x000000ff0800728c */ /* 0x000fe2000bf25270 */
[-C--:B0-----:R-:W-:Y:S01]  /*0210*/  FFMA.SAT R7, R8, R15.reuse, 0.5 ;  /* 0x3f00000008077423 */ /* 0x081fe2000000200f */
[-C--:B------:R-:W-:Y:S01]  /*0220*/  FFMA.SAT R0, R9, R15.reuse, 0.5 ;  /* 0x3f00000009007423 */ /* 0x080fe2000000200f */
[----:B------:R-:W-:-:S02]  /*0230*/  FFMA.SAT R14, R10, R15, 0.5 ;  /* 0x3f0000000a0e7423 */ /* 0x000fc4000000200f */
[-C--:B------:R-:W-:Y:S01]  /*0240*/  FFMA.RM R7, R7, R17.reuse, 12582913 ;  /* 0x4b40000107077423 */ /* 0x080fe20000004011 */
[----:B------:R-:W-:-:S03]  /*0250*/  FFMA.RM R0, R0, R17, 12582913 ;  /* 0x4b40000100007423 */ /* 0x000fc60000004011 */
[----:B------:R-:W-:Y:S01]  /*0260*/  FADD R13, R7, -12583039 ;  /* 0xcb40007f070d7421 */ /* 0x000fe20000000000 */
[----:B------:R-:W-:-:S03]  /*0270*/  FADD R12, R0, -12583039 ;  /* 0xcb40007f000c7421 */ /* 0x000fc60000000000 */
[----:B------:R-:W-:Y:S01]  /*0280*/  FFMA R13, R8, 1.4426950216293334961, -R13 ;  /* 0x3fb8aa3b080d7823 */ /* 0x000fe2000000080d */
[----:B------:R-:W-:-:S03]  /*0290*/  FFMA R12, R9, 1.4426950216293334961, -R12 ;  /* 0x3fb8aa3b090c7823 */ /* 0x000fc6000000080c */
[----:B------:R-:W-:Y:S01]  /*02a0*/  FFMA R13, R8, 1.925963033500011079e-08, R13 ;  /* 0x32a57060080d7823 */ /* 0x000fe2000000000d */
[----:B------:R-:W-:Y:S01]  /*02b0*/  FFMA.RM R8, R14, R17, 12582913 ;  /* 0x4b4000010e087423 */ /* 0x000fe20000004011 */
[----:B------:R-:W-:Y:S01]  /*02c0*/  FFMA.SAT R14, R11, R15, 0.5 ;  /* 0x3f0000000b0e7423 */ /* 0x000fe2000000200f */
[----:B------:R-:W-:Y:S02]  /*02d0*/  FFMA R12, R9, 1.925963033500011079e-08, R12 ;  /* 0x32a57060090c7823 */ /* 0x000fe4000000000c */
[----:B------:R-:W-:Y:S01]  /*02e0*/  FADD R15, R8, -12583039 ;  /* 0xcb40007f080f7421 */ /* 0x000fe20000000000 */
[----:B------:R-:W-:Y:S01]  /*02f0*/  FFMA.RM R14, R14, R17, 12582913 ;  /* 0x4b4000010e0e7423 */ /* 0x000fe20000004011 */
[----:B------:R-:W0:Y:S01]  /*0300*/  MUFU.EX2 R13, R13 ;  /* 0x0000000d000d7308 */ /* 0x000e220000000800 */
[----:B------:R-:W-:Y:S02]  /*0310*/  IMAD.SHL.U32 R8, R8, 0x800000, RZ ;  /* 0x0080000008087824 */ /* 0x000fe400078e00ff */
[----:B------:R-:W-:Y:S01]  /*0320*/  FFMA R15, R10, 1.4426950216293334961, -R15 ;  /* 0x3fb8aa3b0a0f7823 */ /* 0x000fe2000000080f */
[C---:B------:R-:W-:Y:S01]  /*0330*/  FADD R16, R14.reuse, -12583039 ;  /* 0xcb40007f0e107421 */ /* 0x040fe20000000000 */
[----:B------:R-:W-:-:S02]  /*0340*/  SHF.L.U32 R14, R14, 0x17, RZ ;  /* 0x000000170e0e7819 */ /* 0x000fc400000006ff */
[----:B------:R-:W-:Y:S01]  /*0350*/  FFMA R15, R10, 1.925963033500011079e-08, R15 ;  /* 0x32a570600a0f7823 */ /* 0x000fe2000000000f */
[----:B------:R-:W-:Y:S01]  /*0360*/  FFMA R16, R11, 1.4426950216293334961, -R16 ;  /* 0x3fb8aa3b0b107823 */ /* 0x000fe20000000810 */
[----:B------:R-:W1:Y:S01]  /*0370*/  MUFU.EX2 R12, R12 ;  /* 0x0000000c000c7308 */ /* 0x000e620000000800 */
[----:B------:R-:W-:Y:S02]  /*0380*/  SHF.L.U32 R10, R7, 0x17, RZ ;  /* 0x00000017070a7819 */ /* 0x000fe400000006ff */
[----:B------:R-:W-:Y:S01]  /*0390*/  FFMA R16, R11, 1.925963033500011079e-08, R16 ;  /* 0x32a570600b107823 */ /* 0x000fe20000000010 */
[----:B------:R-:W-:-:S04]  /*03a0*/  SHF.L.U32 R7, R0, 0x17, RZ ;  /* 0x0000001700077819 */ /* 0x000fc800000006ff */
[----:B------:R-:W2:Y:S01]  /*03b0*/  MUFU.EX2 R15, R15 ;  /* 0x0000000f000f7308 */ /* 0x000ea20000000800 */
[----:B0-----:R-:W-:-:S07]  /*03c0*/  FFMA R10, R10, R13, R3 ;  /* 0x0000000d0a0a7223 */ /* 0x001fce0000000003 */
[----:B------:R-:W0:Y:S01]  /*03d0*/  MUFU.EX2 R16, R16 ;  /* 0x0000001000107308 */ /* 0x000e220000000800 */
[----:B-1----:R-:W-:-:S04]  /*03e0*/  FFMA R7, R7, R12, R10 ;  /* 0x0000000c07077223 */ /* 0x002fc8000000000a */
[----:B--2---:R-:W-:-:S04]  /*03f0*/  FFMA R7, R8, R15, R7 ;  /* 0x0000000f08077223 */ /* 0x004fc80000000007 */
[----:B0-----:R-:W-:Y:S01]  /*0400*/  FFMA R3, R14, R16, R7 ;  /* 0x000000100e037223 */ /* 0x001fe20000000007 */
[----:B------:R-:W-:Y:S06]  /*0410*/  BRA.U UP1, `(.L_x_7) ;  /* 0xfffffffd01647547 */ /* 0x000fec000b83ffff */
.L_x_6:
[----:B------:R-:W-:Y:S05]  /*0420*/  BRA.U !UP0, `(.L_x_8) ;  /* 0x0000000108987547 */ /* 0x000fea000b800000 */
[----:B------:R-:W-:Y:S02]  /*0430*/  UISETP.NE.AND UP0, UPT, UR10, 0x1, UPT ;  /* 0x000000010a00788c */ /* 0x000fe4000bf05270 */
[----:B------:R-:W-:-:S04]  /*0440*/  ULOP3.LUT UR7, UR16, 0x1, URZ, 0xc0, !UPT ;  /* 0x0000000110077892 */ /* 0x000fc8000f8ec0ff */
[----:B------:R-:W-:-:S03]  /*0450*/  UISETP.NE.U32.AND UP1, UPT, UR7, 0x1, UPT ;  /* 0x000000010700788c */ /* 0x000fc6000bf25070 */
[----:B------:R-:W-:Y:S08]  /*0460*/  BRA.U !UP0, `(.L_x_9) ;  /* 0x0000000108547547 */ /* 0x000ff0000b800000 */
[----:B------:R-:W-:Y:S01]  /*0470*/  ULEA UR7, UR4, UR6, 0x2 ;  /* 0x0000000604077291 */ /* 0x000fe2000f8e10ff */
[----:B------:R-:W-:Y:S01]  /*0480*/  HFMA2 R10, -RZ, RZ, 0.96630859375, -0.0022525787353515625 ;  /* 0x3bbb989dff0a7431 */ /* 0x000fe200000001ff */
[----:B------:R-:W-:Y:S01]  /*0490*/  MOV R11, 0x437c0000 ;  /* 0x437c0000000b7802 */ /* 0x000fe20000000f00 */
[----:B------:R-:W-:-:S06]  /*04a0*/  UIADD3 UR4, UPT, UPT, UR4, 0x2, URZ ;  /* 0x0000000204047890 */ /* 0x000fcc000fffe0ff */
[----:B------:R-:W1:Y:S02]  /*04b0*/  LDS.64 R8, [UR7] ;  /* 0x00000007ff087984 */ /* 0x000e640008000a00 */
[----:B-1----:R-:W-:Y:S01]  /*04c0*/  FFMA.SAT R0, R8, R10, 0.5 ;  /* 0x3f00000008007423 */ /* 0x002fe2000000200a */
[----:B------:R-:W-:-:S03]  /*04d0*/  FFMA.SAT R10, R10, R9, 0.5 ;  /* 0x3f0000000a0a7423 */ /* 0x000fc60000002009 */
[-C--:B------:R-:W-:Y:S01]  /*04e0*/  FFMA.RM R0, R0, R11.reuse, 12582913 ;  /* 0x4b40000100007423 */ /* 0x080fe2000000400b */
[----:B------:R-:W-:-:S03]  /*04f0*/  FFMA.RM R10, R10, R11, 12582913 ;  /* 0x4b4000010a0a7423 */ /* 0x000fc6000000400b */
[----:B0-----:R-:W-:Y:S01]  /*0500*/  FADD R7, R0, -12583039 ;  /* 0xcb40007f00077421 */ /* 0x001fe20000000000 */
[----:B------:R-:W-:Y:S01]  /*0510*/  FADD R12, R10, -12583039 ;  /* 0xcb40007f0a0c7421 */ /* 0x000fe20000000000 */
[----:B------:R-:W-:Y:S02]  /*0520*/  IMAD.SHL.U32 R0, R0, 0x800000, RZ ;  /* 0x0080000000007824 */ /* 0x000fe400078e00ff */
[----:B------:R-:W-:Y:S01]  /*0530*/  FFMA R7, R8, 1.4426950216293334961, -R7 ;  /* 0x3fb8aa3b08077823 */ /* 0x000fe20000000807 */
[----:B------:R-:W-:-:S03]  /*0540*/  FFMA R12, R9, 1.4426950216293334961, -R12 ;  /* 0x3fb8aa3b090c7823 */ /* 0x000fc6000000080c */
[----:B------:R-:W-:Y:S01]  /*0550*/  FFMA R7, R8, 1.925963033500011079e-08, R7 ;  /* 0x32a5706008077823 */ /* 0x000fe20000000007 */
[----:B------:R-:W-:Y:S01]  /*0560*/  FFMA R12, R9, 1.925963033500011079e-08, R12 ;  /* 0x32a57060090c7823 */ /* 0x000fe2000000000c */
[----:B------:R-:W-:-:S04]  /*0570*/  SHF.L.U32 R9, R10, 0x17, RZ ;  /* 0x000000170a097819 */ /* 0x000fc800000006ff */
[----:B------:R-:W0:Y:S08]  /*0580*/  MUFU.EX2 R7, R7 ;  /* 0x0000000700077308 */ /* 0x000e300000000800 */
[----:B------:R-:W1:Y:S01]  /*0590*/  MUFU.EX2 R12, R12 ;  /* 0x0000000c000c7308 */ /* 0x000e620000000800 */
[----:B0-----:R-:W-:-:S04]  /*05a0*/  FFMA R0, R0, R7, R3 ;  /* 0x0000000700007223 */ /* 0x001fc80000000003 */
[----:B-1----:R-:W-:-:S07]  /*05b0*/  FFMA R3, R9, R12, R0 ;  /* 0x0000000c09037223 */ /* 0x002fce0000000000 */
.L_x_9:
[----:B------:R-:W-:Y:S05]  /*05c0*/  BRA.U UP1, `(.L_x_8) ;  /* 0x0000000101307547 */ /* 0x000fea000b800000 */
[----:B------:R-:W-:Y:S01]  /*05d0*/  ULEA UR4, UR4, UR6, 0x2 ;  /* 0x0000000604047291 */ /* 0x000fe2000f8e10ff */
[----:B0-----:R-:W-:Y:S01]  /*05e0*/  HFMA2 R7, -RZ, RZ, 0.96630859375, -0.0022525787353515625 ;  /* 0x3bbb989dff077431 */ /* 0x001fe200000001ff */
[----:B------:R-:W-:-:S07]  /*05f0*/  MOV R8, 0x437c0000 ;  /* 0x437c000000087802 */ /* 0x000fce0000000f00 */
[----:B------:R-:W0:Y:S02]  /*0600*/  LDS R0, [UR4] ;  /* 0x00000004ff007984 */ /* 0x000e240008000800 */
[----:B0-----:R-:W-:-:S04]  /*0610*/  FFMA.SAT R7, R0, R7, 0.5 ;  /* 0x3f00000000077423 */ /* 0x001fc80000002007 */
[----:B------:R-:W-:-:S04]  /*0620*/  FFMA.RM R7, R7, R8, 12582913 ;  /* 0x4b40000107077423 */ /* 0x000fc80000004008 */
[----:B------:R-:W-:-:S04]  /*0630*/  FADD R9, R7, -12583039 ;  /* 0xcb40007f07097421 */ /* 0x000fc80000000000 */
[----:B------:R-:W-:-:S04]  /*0640*/  FFMA R9, R0, 1.4426950216293334961, -R9 ;  /* 0x3fb8aa3b00097823 */ /* 0x000fc80000000809 */
[----:B------:R-:W-:Y:S01]  /*0650*/  FFMA R9, R0, 1.925963033500011079e-08, R9 ;  /* 0x32a5706000097823 */ /* 0x000fe20000000009 */
[----:B------:R-:W-:-:S05]  /*0660*/  IMAD.SHL.U32 R0, R7, 0x800000, RZ ;  /* 0x0080000007007824 */ /* 0x000fca00078e00ff */
[----:B------:R-:W0:Y:S02]  /*0670*/  MUFU.EX2 R9, R9 ;  /* 0x0000000900097308 */ /* 0x000e240000000800 */
[----:B0-----:R-:W-:-:S07]  /*0680*/  FFMA R3, R0, R9, R3 ;  /* 0x0000000900037223 */ /* 0x001fce0000000003 */
.L_x_8:
[----:B------:R-:W1:Y:S01]  /*0690*/  LDS R0, [R6] ;  /* 0x0000000006007984 */ /* 0x000e620000000800 */
[----:B0-----:R-:W-:Y:S01]  /*06a0*/  MOV R7, 0x3bbb989d ;  /* 0x3bbb989d00077802 */ /* 0x001fe20000000f00 */
[----:B------:R-:W-:Y:S01]  /*06b0*/  BSSY.RECONVERGENT B0, `(.L_x_10) ;  /* 0x0000015000007945 */ /* 0x000fe20003800200 */
[----:B------:R-:W-:-:S03]  /*06c0*/  MOV R8, 0x437c0000 ;  /* 0x437c000000087802 */ /* 0x000fc60000000f00 */
[----:B-1----:R-:W-:-:S04]  /*06d0*/  FFMA.SAT R7, R0, R7, 0.5 ;  /* 0x3f00000000077423 */ /* 0x002fc80000002007 */
[----:B------:R-:W-:Y:S02]  /*06e0*/  FFMA.RM R7, R7, R8, 12582913 ;  /* 0x4b40000107077423 */ /* 0x000fe40000004008 */
[----:B------:R-:W0:Y:S02]  /*06f0*/  MUFU.RCP R8, R3 ;  /* 0x0000000300087308 */ /* 0x000e240000001000 */
[----:B------:R-:W-:-:S04]  /*0700*/  FADD R9, R7, -12583039 ;  /* 0xcb40007f07097421 */ /* 0x000fc80000000000 */
[----:B------:R-:W-:-:S04]  /*0710*/  FFMA R9, R0, 1.4426950216293334961, -R9 ;  /* 0x3fb8aa3b00097823 */ /* 0x000fc80000000809 */
[----:B------:R-:W-:Y:S01]  /*0720*/  FFMA R9, R0, 1.925963033500011079e-08, R9 ;  /* 0x32a5706000097823 */ /* 0x000fe20000000009 */
[----:B------:R-:W-:-:S05]  /*0730*/  SHF.L.U32 R0, R7, 0x17, RZ ;  /* 0x0000001707007819 */ /* 0x000fca00000006ff */
[----:B------:R-:W1:Y:S01]  /*0740*/  MUFU.EX2 R9, R9 ;  /* 0x0000000900097308 */ /* 0x000e620000000800 */
[----:B0-----:R-:W-:-:S04]  /*0750*/  FFMA R7, R8, -R3, 1 ;  /* 0x3f80000008077423 */ /* 0x001fc80000000803 */
[----:B------:R-:W-:Y:S01]  /*0760*/  FFMA R7, R8, R7, R8 ;  /* 0x0000000708077223 */ /* 0x000fe20000000008 */
[----:B-1----:R-:W-:-:S04]  /*0770*/  FMUL R0, R0, R9 ;  /* 0x0000000900007220 */ /* 0x002fc80000400000 */
[----:B------:R-:W0:Y:S01]  /*0780*/  FCHK P0, R0, R3 ;  /* 0x0000000300007302 */ /* 0x000e220000000000 */
[----:B------:R-:W-:-:S04]  /*0790*/  FFMA R8, R0, R7, RZ ;  /* 0x0000000700087223 */ /* 0x000fc800000000ff */
[----:B------:R-:W-:-:S04]  /*07a0*/  FFMA R10, R8, -R3, R0 ;  /* 0x80000003080a7223 */ /* 0x000fc80000000000 */
[----:B------:R-:W-:Y:S01]  /*07b0*/  FFMA R11, R7, R10, R8 ;  /* 0x0000000a070b7223 */ /* 0x000fe20000000008 */
[----:B0-----:R-:W-:Y:S06]  /*07c0*/  @!P0 BRA `(.L_x_11) ;  /* 0x00000000000c8947 */ /* 0x001fec0003800000 */
[----:B------:R-:W-:-:S07]  /*07d0*/  MOV R8, 0x7f0 ;  /* 0x000007f000087802 */ /* 0x000fce0000000f00 */
[----:B------:R-:W-:Y:S05]  /*07e0*/  CALL.REL.NOINC `($__internal_1_$__cuda_sm3x_div_rn_noftz_f32_slowpath) ;  /* 0x0000000800c87944 */ /* 0x000fea0003c00000 */
[----:B------:R-:W-:-:S07]  /*07f0*/  IMAD.MOV.U32 R11, RZ, RZ, R0 ;  /* 0x000000ffff0b7224 */ /* 0x000fce00078e0000 */
.L_x_11:
[----:B------:R-:W-:Y:S05]  /*0800*/  BSYNC.RECONVERGENT B0 ;  /* 0x0000000000007941 */ /* 0x000fea0003800200 */
.L_x_10:
[----:B------:R0:W-:Y:S01]  /*0810*/  STG.E desc[UR14][R4.64], R11 ;  /* 0x0000000b04007986 */ /* 0x0001e2000c10190e */
[----:B------:R-:W-:Y:S06]  /*0820*/  BAR.SYNC.DEFER_BLOCKING 0x0 ;  /* 0x0000000000007b1d */ /* 0x000fec0000010000 */
[----:B------:R-:W2:Y:S01]  /*0830*/  LDG.E R9, desc[UR14][R4.64] ;  /* 0x0000000e04097981 */ /* 0x000ea2000c1e1900 */
[----:B------:R-:W-:Y:S01]  /*0840*/  UISETP.GE.U32.AND UP1, UPT, UR16, 0x8, UPT ;  /* 0x000000081000788c */ /* 0x000fe2000bf26070 */
[----:B------:R-:W-:Y:S01]  /*0850*/  HFMA2 R7, -RZ, RZ, 0, 0 ;  /* 0x00000000ff077431 */ /* 0x000fe200000001ff */
[----:B------:R-:W-:Y:S01]  /*0860*/  ULOP3.LUT UR11, UR16, 0x7, URZ, 0xc0, !UPT ;  /* 0x00000007100b7892 */ /* 0x000fe2000f8ec0ff */
[----:B------:R-:W-:-:S03]  /*0870*/  MOV R3, RZ ;  /* 0x000000ff00037202 */ /* 0x000fc60000000f00 */
[----:B------:R-:W-:Y:S01]  /*0880*/  UISETP.NE.AND UP0, UPT, UR11, URZ, UPT ;  /* 0x000000ff0b00728c */ /* 0x000fe2000bf05270 */
[----:B--2---:R0:W-:Y:S01]  /*0890*/  STS [R6], R9 ;  /* 0x0000000906007388 */ /* 0x0041e20000000800 */
[----:B------:R-:W-:Y:S06]  /*08a0*/  BAR.SYNC.DEFER_BLOCKING 0x0 ;  /* 0x0000000000007b1d */ /* 0x000fec0000010000 */
[----:B------:R0:W1:Y:S01]  /*08b0*/  LDS R0, [R6] ;  /* 0x0000000006007984 */ /* 0x0000620000000800 */
[----:B------:R-:W-:Y:S05]  /*08c0*/  BRA.U !UP1, `(.L_x_12) ;  /* 0x00000005093c7547 */ /* 0x000fea000b800000 */
[----:B------:R-:W2:Y:S01]  /*08d0*/  S2UR UR6, SR_CgaCtaId ;  /* 0x00000000000679c3 */ /* 0x000ea20000008800 */
[----:B------:R-:W3:Y:S01]  /*08e0*/  LDCU.64 UR8, c[0x0][0x390] ;  /* 0x00007200ff0877ac */ /* 0x000ee20008000a00 */
[----:B------:R-:W-:Y:S01]  /*08f0*/  IADD3 R26, PT, PT, -R2, RZ, RZ ;  /* 0x000000ff021a7210 */ /* 0x000fe20007ffe1ff */
[----:B------:R-:W-:Y:S01]  /*0900*/  IMAD.MOV.U32 R7, RZ, RZ, RZ ;  /* 0x000000ffff077224 */ /* 0x000fe200078e00ff */
[----:B0-----:R-:W-:Y:S01]  /*0910*/  MOV R6, UR5 ;  /* 0x0000000500067c02 */ /* 0x001fe20008000f00 */
[----:B------:R-:W-:Y:S01]  /*0920*/  UMOV UR4, 0x400 ;  /* 0x0000040000047882 */ /* 0x000fe20000000000 */
[----:B---3--:R-:W-:-:S04]  /*0930*/  UIADD3 UR7, UP1, UPT, UR8, 0x10, URZ ;  /* 0x0000001008077890 */ /* 0x008fc8000ff3e0ff */
[----:B------:R-:W-:Y:S02]  /*0940*/  UIADD3.X UR8, UPT, UPT, URZ, UR9, URZ, UP1, !UPT ;  /* 0x00000009ff087290 */ /* 0x000fe40008ffe4ff */
[----:B--2---:R-:W-:Y:S02]  /*0950*/  ULEA UR6, UR6, UR4, 0x18 ;  /* 0x0000000406067291 */ /* 0x004fe4000f8ec0ff */
[----:B------:R-:W-:Y:S02]  /*0960*/  ULOP3.LUT UR4, UR16, 0x7f8, URZ, 0xc0, !UPT ;  /* 0x000007f810047892 */ /* 0x000fe4000f8ec0ff */
[----:B------:R-:W-:-:S04]  /*0970*/  UIADD3 UR6, UPT, UPT, UR6, 0x10, URZ ;  /* 0x0000001006067890 */ /* 0x000fc8000fffe0ff */
[----:B------:R-:W-:Y:S01]  /*0980*/  MOV R3, UR4 ;  /* 0x0000000400037c02 */ /* 0x000fe20008000f00 */
[----:B------:R-:W-:-:S07]  /*0990*/  UMOV UR4, URZ ;  /* 0x000000ff00047c82 */ /* 0x000fce0008000000 */
.L_x_13:
[----:B------:R-:W-:Y:S01]  /*09a0*/  MOV R16, UR7 ;  /* 0x0000000700107c02 */ /* 0x000fe20008000f00 */
[----:B------:R-:W-:Y:S01]  /*09b0*/  IMAD.U32 R17, RZ, RZ, UR8 ;  /* 0x00000008ff117e24 */ /* 0x000fe2000f8e00ff */
[----:B------:R-:W0:Y:S03]  /*09c0*/  LDS.128 R8, [UR6+-0x10] ;  /* 0xfffff006ff087984 */ /* 0x000e260008000c00 */
[----:B------:R-:W-:-:S05]  /*09d0*/  IMAD.WIDE R16, R6, 0x4, R16 ;  /* 0x0000000406107825 */ /* 0x000fca00078e0210 */
[----:B------:R-:W2:Y:S04]  /*09e0*/  LDG.E R24, desc[UR14][R16.64+-0x10] ;  /* 0xfffff00e10187981 */ /* 0x000ea8000c1e1900 */
[----:B------:R-:W3:Y:S04]  /*09f0*/  LDG.E R23, desc[UR14][R16.64+-0xc] ;  /* 0xfffff40e10177981 */ /* 0x000ee8000c1e1900 */
[----:B------:R-:W4:Y:S04]  /*0a00*/  LDG.E R21, desc[UR14][R16.64+-0x8] ;  /* 0xfffff80e10157981 */ /* 0x000f28000c1e1900 */
[----:B------:R-:W5:Y:S04]  /*0a10*/  LDG.E R19, desc[UR14][R16.64+-0x4] ;  /* 0xfffffc0e10137981 */ /* 0x000f68000c1e1900 */
[----:B------:R-:W5:Y:S04]  /*0a20*/  LDG.E R22, desc[UR14][R16.64] ;  /* 0x0000000e10167981 */ /* 0x000f68000c1e1900 */
[----:B------:R-:W5:Y:S04]  /*0a30*/  LDG.E R20, desc[UR14][R16.64+0x4] ;  /* 0x0000040e10147981 */ /* 0x000f68000c1e1900 */
[----:B------:R-:W5:Y:S04]  /*0a40*/  LDG.E R18, desc[UR14][R16.64+0x8] ;  /* 0x0000080e10127981 */ /* 0x000f68000c1e1900 */
[----:B------:R0:W5:Y:S01]  /*0a50*/  LDG.E R25, desc[UR14][R16.64+0xc] ;  /* 0x00000c0e10197981 */ /* 0x000162000c1e1900 */
[C---:B------:R-:W-:Y:S01]  /*0a60*/  ISETP.NE.AND P0, PT, R26.reuse, RZ, PT ;  /* 0x000000ff1a00720c */ /* 0x040fe20003f05270 */
[----:B------:R-:W-:Y:S01]  /*0a70*/  UIADD3 UR9, UPT, UPT, UR4, 0x1, URZ ;  /* 0x0000000104097890 */ /* 0x000fe2000fffe0ff */
[----:B------:R-:W-:Y:S01]  /*0a80*/  IADD3 R26, PT, PT, R26, 0x8, RZ ;  /* 0x000000081a1a7810 */ /* 0x000fe20007ffe0ff */
[----:B------:R-:W-:Y:S01]  /*0a90*/  UIADD3 UR12, UPT, UPT, UR4, 0x3, URZ ;  /* 0x00000003040c7890 */ /* 0x000fe2000fffe0ff */
[----:B------:R-:W-:Y:S01]  /*0aa0*/  FSEL R13, RZ, 1, P0 ;  /* 0x3f800000ff0d7808 */ /* 0x000fe20000000000 */
[----:B------:R-:W-:Y:S01]  /*0ab0*/  UIADD3 UR13, UPT, UPT, UR4, 0x6, URZ ;  /* 0x00000006040d7890 */ /* 0x000fe2000fffe0ff */
[----:B------:R-:W-:-:S02]  /*0ac0*/  IADD3 R6, PT, PT, R6, 0x8, RZ ;  /* 0x0000000806067810 */ /* 0x000fc40007ffe0ff */
[----:B------:R-:W-:Y:S01]  /*0ad0*/  ISETP.NE.AND P0, PT, R2, UR9, PT ;  /* 0x0000000902007c0c */ /* 0x000fe2000bf05270 */
[----:B-1----:R-:W-:Y:S01]  /*0ae0*/  FADD R27, -R0, R13 ;  /* 0x0000000d001b7221 */ /* 0x002fe20000000100 */
[----:B------:R-:W-:Y:S01]  /*0af0*/  UIADD3 UR9, UPT, UPT, UR4, 0x2, URZ ;  /* 0x0000000204097890 */ /* 0x000fe2000fffe0ff */
[----:B------:R-:W1:Y:S01]  /*0b00*/  LDS.128 R12, [UR6] ;  /* 0x00000006ff0c7984 */ /* 0x000e620008000c00 */
[----:B------:R-:W-:Y:S01]  /*0b10*/  ISETP.NE.AND P1, PT, R2, UR12, PT ;  /* 0x0000000c02007c0c */ /* 0x000fe2000bf25270 */
[----:B0-----:R-:W-:Y:S01]  /*0b20*/  FMUL R28, R8, R27 ;  /* 0x0000001b081c7220 */ /* 0x001fe20000400000 */
[----:B------:R-:W-:Y:S01]  /*0b30*/  FSEL R27, RZ, 1, P0 ;  /* 0x3f800000ff1b7808 */ /* 0x000fe20000000000 */
[----:B------:R-:W-:Y:S01]  /*0b40*/  UIADD3 UR12, UPT, UPT, UR4, 0x5, URZ ;  /* 0x00000005040c7890 */ /* 0x000fe2000fffe0ff */
[----:B------:R-:W-:Y:S01]  /*0b50*/  ISETP.NE.AND P0, PT, R2, UR9, PT ;  /* 0x0000000902007c0c */ /* 0x000fe2000bf05270 */
[----:B------:R-:W-:Y:S01]  /*0b60*/  UIADD3 UR9, UPT, UPT, UR4, 0x4, URZ ;  /* 0x0000000404097890 */ /* 0x000fe2000fffe0ff */
[----:B------:R-:W-:Y:S01]  /*0b70*/  FSEL R17, RZ, 1, P1 ;  /* 0x3f800000ff117808 */ /* 0x000fe20000800000 */
[----:B------:R-:W-:Y:S01]  /*0b80*/  FADD R8, -R0, R27 ;  /* 0x0000001b00087221 */ /* 0x000fe20000000100 */
[C---:B------:R-:W-:Y:S01]  /*0b90*/  ISETP.NE.AND P2, PT, R2.reuse, UR13, PT ;  /* 0x0000000d02007c0c */ /* 0x040fe2000bf45270 */
[----:B------:R-:W-:Y:S01]  /*0ba0*/  UIADD3 UR6, UPT, UPT, UR6, 0x20, URZ ;  /* 0x0000002006067890 */ /* 0x000fe2000fffe0ff */
[----:B------:R-:W-:Y:S01]  /*0bb0*/  ISETP.NE.AND P1, PT, R2, UR12, PT ;  /* 0x0000000c02007c0c */ /* 0x000fe2000bf25270 */
[----:B------:R-:W-:Y:S01]  /*0bc0*/  FMUL R8, R9, R8 ;  /* 0x0000000809087220 */ /* 0x000fe20000400000 */
[----:B------:R-:W-:Y:S01]  /*0bd0*/  FSEL R9, RZ, 1, P0 ;  /* 0x3f800000ff097808 */ /* 0x000fe20000000000 */
[----:B------:R-:W-:Y:S01]  /*0be0*/  FADD R16, -R0, R17 ;  /* 0x0000001100107221 */ /* 0x000fe20000000100 */
[----:B------:R-:W-:Y:S01]  /*0bf0*/  ISETP.NE.AND P0, PT, R2, UR9, PT ;  /* 0x0000000902007c0c */ /* 0x000fe2000bf05270 */
[----:B------:R-:W-:Y:S01]  /*0c00*/  UIADD3 UR9, UPT, UPT, UR4, 0x7, URZ ;  /* 0x0000000704097890 */ /* 0x000fe2000fffe0ff */
[----:B------:R-:W-:Y:S01]  /*0c10*/  FSEL R17, RZ, 1, P2 ;  /* 0x3f800000ff117808 */ /* 0x000fe20001000000 */
[----:B------:R-:W-:Y:S01]  /*0c20*/  FADD R9, -R0, R9 ;  /* 0x0000000900097221 */ /* 0x000fe20000000100 */
[----:B------:R-:W-:Y:S01]  /*0c30*/  FMUL R11, R11, R16 ;  /* 0x000000100b0b7220 */ /* 0x000fe20000400000 */
[----:B------:R-:W-:-:S02]  /*0c40*/  UIADD3 UR4, UPT, UPT, UR4, 0x8, URZ ;  /* 0x0000000804047890 */ /* 0x000fc4000fffe0ff */
[----:B------:R-:W-:Y:S01]  /*0c50*/  FMUL R9, R10, R9 ;  /* 0x000000090a097220 */ /* 0x000fe20000400000 */
[----:B------:R-:W-:-:S04]  /*0c60*/  FADD R17, -R0, R17 ;  /* 0x0000001100117221 */ /* 0x000fc80000000100 */
[----:B-1----:R-:W-:Y:S01]  /*0c70*/  FMUL R14, R14, R17 ;  /* 0x000000110e0e7220 */ /* 0x002fe20000400000 */
[----:B--2---:R-:W-:-:S04]  /*0c80*/  FFMA R7, R28, R24, R7 ;  /* 0x000000181c077223 */ /* 0x004fc80000000007 */
[----:B---3--:R-:W-:Y:S01]  /*0c90*/  FFMA R8, R8, R23, R7 ;  /* 0x0000001708087223 */ /* 0x008fe20000000007 */
[----:B------:R-:W-:Y:S02]  /*0ca0*/  FSEL R7, RZ, 1, P0 ;  /* 0x3f800000ff077808 */ /* 0x000fe40000000000 */
[----:B------:R-:W-:Y:S01]  /*0cb0*/  ISETP.NE.AND P0, PT, R2, UR9, PT ;  /* 0x0000000902007c0c */ /* 0x000fe2000bf05270 */
[----:B----4-:R-:W-:Y:S01]  /*0cc0*/  FFMA R8, R9, R21, R8 ;  /* 0x0000001509087223 */ /* 0x010fe20000000008 */
[----:B------:R-:W-:Y:S01]  /*0cd0*/  FSEL R9, RZ, 1, P1 ;  /* 0x3f800000ff097808 */ /* 0x000fe20000800000 */
[----:B------:R-:W-:Y:S02]  /*0ce0*/  FADD R7, -R0, R7 ;  /* 0x0000000700077221 */ /* 0x000fe40000000100 */
[----:B-----5:R-:W-:Y:S02]  /*0cf0*/  FFMA R11, R11, R19, R8 ;  /* 0x000000130b0b7223 */ /* 0x020fe40000000008 */
[----:B------:R-:W-:Y:S01]  /*0d00*/  FMUL R12, R12, R7 ;  /* 0x000000070c0c7220 */ /* 0x000fe20000400000 */
[----:B------:R-:W-:Y:S01]  /*0d10*/  FADD R8, -R0, R9 ;  /* 0x0000000900087221 */ /* 0x000fe20000000100 */
[----:B------:R-:W-:-:S02]  /*0d20*/  FSEL R7, RZ, 1, P0 ;  /* 0x3f800000ff077808 */ /* 0x000fc40000000000 */
[----:B------:R-:W-:Y:S01]  /*0d30*/  ISETP.NE.AND P0, PT, R3, UR4, PT ;  /* 0x0000000403007c0c */ /* 0x000fe2000bf05270 */
[----:B------:R-:W-:Y:S01]  /*0d40*/  FMUL R8, R13, R8 ;  /* 0x000000080d087220 */ /* 0x000fe20000400000 */
[----:B------:R-:W-:Y:S01]  /*0d50*/  FFMA R11, R12, R22, R11 ;  /* 0x000000160c0b7223 */ /* 0x000fe2000000000b */
[----:B------:R-:W-:-:S03]  /*0d60*/  FADD R10, -R0, R7 ;  /* 0x00000007000a7221 */ /* 0x000fc60000000100 */
[----:B------:R-:W-:Y:S01]  /*0d70*/  FFMA R11, R8, R20, R11 ;  /* 0x00000014080b7223 */ /* 0x000fe2000000000b */
[----:B------:R-:W-:-:S03]  /*0d80*/  FMUL R15, R15, R10 ;  /* 0x0000000a0f0f7220 */ /* 0x000fc60000400000 */
[----:B------:R-:W-:-:S04]  /*0d90*/  FFMA R14, R14, R18, R11 ;  /* 0x000000120e0e7223 */ /* 0x000fc8000000000b */
[----:B------:R-:W-:Y:S01]  /*0da0*/  FFMA R7, R15, R25, R14 ;  /* 0x000000190f077223 */ /* 0x000fe2000000000e */
[----:B------:R-:W-:Y:S06]  /*0db0*/  @P0 BRA `(.L_x_13) ;  /* 0xfffffff800f80947 */ /* 0x000fec000383ffff */
.L_x_12:
[----:B------:R-:W-:Y:S05]  /*0dc0*/  BRA.U !UP0, `(.L_x_14) ;  /* 0x0000000508487547 */ /* 0x000fea000b800000 */
[----:B------:R-:W-:Y:S02]  /*0dd0*/  UISETP.GE.U32.AND UP0, UPT, UR11, 0x4, UPT ;  /* 0x000000040b00788c */ /* 0x000fe4000bf06070 */
[----:B------:R-:W-:-:S07]  /*0de0*/  UISETP.NE.AND UP1, UPT, UR10, URZ, UPT ;  /* 0x000000ff0a00728c */ /* 0x000fce000bf25270 */
[----:B------:R-:W-:Y:S05]  /*0df0*/  BRA.U !UP0, `(.L_x_15) ;  /* 0x0000000108947547 */ /* 0x000fea000b800000 */
[----:B------:R-:W2:Y:S01]  /*0e00*/  LDC.64 R16, c[0x0][0x390] ;  /* 0x0000e400ff107b82 */ /* 0x000ea20000000a00 */
[----:B0-----:R-:W-:-:S05]  /*0e10*/  IADD3 R9, PT, PT, R3, UR5, RZ ;  /* 0x0000000503097c10 */ /* 0x001fca000fffe0ff */
[----:B--2---:R-:W-:-:S05]  /*0e20*/  IMAD.WIDE R16, R9, 0x4, R16 ;  /* 0x0000000409107825 */ /* 0x004fca00078e0210 */
[----:B------:R-:W2:Y:S04]  /*0e30*/  LDG.E R14, desc[UR14][R16.64] ;  /* 0x0000000e100e7981 */ /* 0x000ea8000c1e1900 */
[----:B------:R-:W3:Y:S04]  /*0e40*/  LDG.E R13, desc[UR14][R16.64+0x4] ;  /* 0x0000040e100d7981 */ /* 0x000ee8000c1e1900 */
[----:B------:R-:W4:Y:S04]  /*0e50*/  LDG.E R6, desc[UR14][R16.64+0x8] ;  /* 0x0000080e10067981 */ /* 0x000f28000c1e1900 */
[----:B------:R0:W5:Y:S01]  /*0e60*/  LDG.E R12, desc[UR14][R16.64+0xc] ;  /* 0x00000c0e100c7981 */ /* 0x000162000c1e1900 */
[----:B------:R-:W-:-:S02]  /*0e70*/  MOV R8, 0x400 ;  /* 0x0000040000087802 */ /* 0x000fc40000000f00 */
[C---:B------:R-:W-:Y:S01]  /*0e80*/  IADD3 R19, PT, PT, R3.reuse, 0x1, RZ ;  /* 0x0000000103137810 */ /* 0x040fe20007ffe0ff */
[----:B------:R-:W1:Y:S01]  /*0e90*/  S2R R9, SR_CgaCtaId ;  /* 0x0000000000097919 */ /* 0x000e620000008800 */
[-C--:B------:R-:W-:Y:S02]  /*0ea0*/  ISETP.NE.AND P0, PT, R3, R2.reuse, PT ;  /* 0x000000020300720c */ /* 0x080fe40003f05270 */
[----:B------:R-:W-:Y:S02]  /*0eb0*/  ISETP.NE.AND P1, PT, R19, R2, PT ;  /* 0x000000021300720c */ /* 0x000fe40003f25270 */
[----:B------:R-:W-:Y:S02]  /*0ec0*/  FSEL R19, RZ, 1, P0 ;  /* 0x3f800000ff137808 */ /* 0x000fe40000000000 */
[C---:B------:R-:W-:Y:S02]  /*0ed0*/  IADD3 R21, PT, PT, R3.reuse, 0x2, RZ ;  /* 0x0000000203157810 */ /* 0x040fe40007ffe0ff */
[----:B0-----:R-:W-:Y:S01]  /*0ee0*/  FSEL R17, RZ, 1, P1 ;  /* 0x3f800000ff117808 */ /* 0x001fe20000800000 */
[----:B-1----:R-:W-:Y:S01]  /*0ef0*/  FADD R19, -R0, R19 ;  /* 0x0000001300137221 */ /* 0x002fe20000000100 */
[----:B------:R-:W-:-:S02]  /*0f00*/  IADD3 R23, PT, PT, R3, 0x3, RZ ;  /* 0x0000000303177810 */ /* 0x000fc40007ffe0ff */
[-C--:B------:R-:W-:Y:S01]  /*0f10*/  ISETP.NE.AND P0, PT, R21, R2.reuse, PT ;  /* 0x000000021500720c */ /* 0x080fe20003f05270 */
[----:B------:R-:W-:Y:S01]  /*0f20*/  FADD R16, -R0, R17 ;  /* 0x0000001100107221 */ /* 0x000fe20000000100 */
[----:B------:R-:W-:Y:S02]  /*0f30*/  ISETP.NE.AND P1, PT, R23, R2, PT ;  /* 0x000000021700720c */ /* 0x000fe40003f25270 */
[----:B------:R-:W-:-:S05]  /*0f40*/  LEA R8, R9, R8, 0x18 ;  /* 0x0000000809087211 */ /* 0x000fca00078ec0ff */
[C---:B------:R-:W-:Y:S02]  /*0f50*/  IMAD R15, R3.reuse, 0x4, R8 ;  /* 0x00000004030f7824 */ /* 0x040fe400078e0208 */
[----:B------:R-:W-:-:S03]  /*0f60*/  VIADD R3, R3, 0x4 ;  /* 0x0000000403037836 */ /* 0x000fc60000000000 */
[----:B------:R-:W0:Y:S04]  /*0f70*/  LDS.64 R8, [R15] ;  /* 0x000000000f087984 */ /* 0x000e280000000a00 */
[----:B------:R1:W0:Y:S02]  /*0f80*/  LDS.64 R10, [R15+0x8] ;  /* 0x000008000f0a7984 */ /* 0x0002240000000a00 */
[----:B-1----:R-:W-:-:S05]  /*0f90*/  FSEL R15, RZ, 1, P0 ;  /* 0x3f800000ff0f7808 */ /* 0x002fca0000000000 */
[----:B------:R-:W-:Y:S01]  /*0fa0*/  FADD R15, -R0, R15 ;  /* 0x0000000f000f7221 */ /* 0x000fe20000000100 */
[----:B0-----:R-:W-:Y:S01]  /*0fb0*/  FMUL R8, R8, R19 ;  /* 0x0000001308087220 */ /* 0x001fe20000400000 */
[----:B------:R-:W-:Y:S02]  /*0fc0*/  FMUL R9, R16, R9 ;  /* 0x0000000910097220 */ /* 0x000fe40000400000 */
[----:B------:R-:W-:Y:S01]  /*0fd0*/  FMUL R10, R10, R15 ;  /* 0x0000000f0a0a7220 */ /* 0x000fe20000400000 */
[----:B--2---:R-:W-:Y:S01]  /*0fe0*/  FFMA R8, R8, R14, R7 ;  /* 0x0000000e08087223 */ /* 0x004fe20000000007 */
[----:B------:R-:W-:-:S03]  /*0ff0*/  FSEL R7, RZ, 1, P1 ;  /* 0x3f800000ff077808 */ /* 0x000fc60000800000 */
[----:B---3--:R-:W-:Y:S02]  /*1000*/  FFMA R9, R9, R13, R8 ;  /* 0x0000000d09097223 */ /* 0x008fe40000000008 */
[----:B------:R-:W-:Y:S02]  /*1010*/  FADD R8, -R0, R7 ;  /* 0x0000000700087221 */ /* 0x000fe40000000100 */
[----:B----4-:R-:W-:Y:S02]  /*1020*/  FFMA R9, R10, R6, R9 ;  /* 0x000000060a097223 */ /* 0x010fe40000000009 */
[----:B------:R-:W-:-:S04]  /*1030*/  FMUL R8, R8, R11 ;  /* 0x0000000b08087220 */ /* 0x000fc80000400000 */
[----:B-----5:R-:W-:-:S07]  /*1040*/  FFMA R7, R8, R12, R9 ;  /* 0x0000000c08077223 */ /* 0x020fce0000000009 */
.L_x_15:
[----:B------:R-:W-:Y:S05]  /*1050*/  BRA.U !UP1, `(.L_x_14) ;  /* 0x0000000109a47547 */ /* 0x000fea000b800000 */
[----:B------:R-:W-:Y:S02]  /*1060*/  UISETP.NE.AND UP0, UPT, UR10, 0x1, UPT ;  /* 0x000000010a00788c */ /* 0x000fe4000bf05270 */
[----:B------:R-:W-:-:S04]  /*1070*/  ULOP3.LUT UR4, UR16, 0x1, URZ, 0xc0, !UPT ;  /* 0x0000000110047892 */ /* 0x000fc8000f8ec0ff */
[----:B------:R-:W-:-:S03]  /*1080*/  UISETP.NE.U32.AND UP1, UPT, UR4, 0x1, UPT ;  /* 0x000000010400788c */ /* 0x000fc6000bf25070 */
[----:B------:R-:W-:Y:S08]  /*1090*/  BRA.U !UP0, `(.L_x_16) ;  /* 0x0000000108587547 */ /* 0x000ff0000b800000 */
[----:B0-----:R-:W0:Y:S01]  /*10a0*/  LDC.64 R8, c[0x0][0x390] ;  /* 0x0000e400ff087b82 */ /* 0x001e220000000a00 */
[----:B------:R-:W-:-:S05]  /*10b0*/  IADD3 R11, PT, PT, R3, UR5, RZ ;  /* 0x00000005030b7c10 */ /* 0x000fca000fffe0ff */
[----:B0-----:R-:W-:-:S05]  /*10c0*/  IMAD.WIDE R8, R11, 0x4, R8 ;  /* 0x000000040b087825 */ /* 0x001fca00078e0208 */
[----:B------:R-:W2:Y:S04]  /*10d0*/  LDG.E R12, desc[UR14][R8.64] ;  /* 0x0000000e080c7981 */ /* 0x000ea8000c1e1900 */
[----:B------:R0:W3:Y:S01]  /*10e0*/  LDG.E R14, desc[UR14][R8.64+0x4] ;  /* 0x0000040e080e7981 */ /* 0x0000e2000c1e1900 */
[----:B------:R-:W-:Y:S02]  /*10f0*/  MOV R6, 0x400 ;  /* 0x0000040000067802 */ /* 0x000fe40000000f00 */
[C---:B------:R-:W-:Y:S01]  /*1100*/  IADD3 R13, PT, PT, R3.reuse, 0x1, RZ ;  /* 0x00000001030d7810 */ /* 0x040fe20007ffe0ff */
[----:B------:R-:W4:Y:S01]  /*1110*/  S2R R11, SR_CgaCtaId ;  /* 0x00000000000b7919 */ /* 0x000f220000008800 */
[-C--:B------:R-:W-:Y:S02]  /*1120*/  ISETP.NE.AND P0, PT, R3, R2.reuse, PT ;  /* 0x000000020300720c */ /* 0x080fe40003f05270 */
[----:B------:R-:W-:-:S02]  /*1130*/  ISETP.NE.AND P1, PT, R13, R2, PT ;  /* 0x000000020d00720c */ /* 0x000fc40003f25270 */
[----:B------:R-:W-:Y:S02]  /*1140*/  FSEL R13, RZ, 1, P0 ;  /* 0x3f800000ff0d7808 */ /* 0x000fe40000000000 */
[----:B------:R-:W-:-:S03]  /*1150*/  FSEL R15, RZ, 1, P1 ;  /* 0x3f800000ff0f7808 */ /* 0x000fc60000800000 */
[C---:B-1----:R-:W-:Y:S02]  /*1160*/  FADD R13, -R0.reuse, R13 ;  /* 0x0000000d000d7221 */ /* 0x042fe40000000100 */
[----:B0-----:R-:W-:Y:S01]  /*1170*/  FADD R8, -R0, R15 ;  /* 0x0000000f00087221 */ /* 0x001fe20000000100 */
[----:B----4-:R-:W-:-:S04]  /*1180*/  LEA R6, R11, R6, 0x18 ;  /* 0x000000060b067211 */ /* 0x010fc800078ec0ff */
[C---:B------:R-:W-:Y:S01]  /*1190*/  LEA R6, R3.reuse, R6, 0x2 ;  /* 0x0000000603067211 */ /* 0x040fe200078e10ff */
[----:B------:R-:W-:-:S04]  /*11a0*/  VIADD R3, R3, 0x2 ;  /* 0x0000000203037836 */ /* 0x000fc80000000000 */
[----:B------:R-:W0:Y:S02]  /*11b0*/  LDS.64 R10, [R6] ;  /* 0x00000000060a7984 */ /* 0x000e240000000a00 */
[----:B0-----:R-:W-:Y:S01]  /*11c0*/  FMUL R10, R10, R13 ;  /* 0x0000000d0a0a7220 */ /* 0x001fe20000400000 */
[----:B------:R-:W-:-:S03]  /*11d0*/  FMUL R8, R8, R11 ;  /* 0x0000000b08087220 */ /* 0x000fc60000400000 */
[----:B--2---:R-:W-:-:S04]  /*11e0*/  FFMA R7, R10, R12, R7 ;  /* 0x0000000c0a077223 */ /* 0x004fc80000000007 */
[----:B---3--:R-:W-:-:S07]  /*11f0*/  FFMA R7, R8, R14, R7 ;  /* 0x0000000e08077223 */ /* 0x008fce0000000007 */
.L_x_16:
[----:B------:R-:W-:Y:S05]  /*1200*/  BRA.U UP1, `(.L_x_14) ;  /* 0x0000000101387547 */ /* 0x000fea000b800000 */
[----:B0-----:R-:W0:Y:S01]  /*1210*/  LDC.64 R8, c[0x0][0x390] ;  /* 0x0000e400ff087b82 */ /* 0x001e220000000a00 */
[----:B------:R-:W-:-:S05]  /*1220*/  IADD3 R11, PT, PT, R3, UR5, RZ ;  /* 0x00000005030b7c10 */ /* 0x000fca000fffe0ff */
[----:B0-----:R-:W-:-:S06]  /*1230*/  IMAD.WIDE R8, R11, 0x4, R8 ;  /* 0x000000040b087825 */ /* 0x001fcc00078e0208 */
[----:B------:R-:W2:Y:S01]  /*1240*/  LDG.E R8, desc[UR14][R8.64] ;  /* 0x0000000e08087981 */ /* 0x000ea2000c1e1900 */
[----:B------:R-:W-:Y:S02]  /*1250*/  MOV R6, 0x400 ;  /* 0x0000040000067802 */ /* 0x000fe40000000f00 */
[----:B------:R-:W-:Y:S01]  /*1260*/  ISETP.NE.AND P0, PT, R3, R2, PT ;  /* 0x000000020300720c */ /* 0x000fe20003f05270 */
[----:B------:R-:W0:Y:S02]  /*1270*/  S2R R11, SR_CgaCtaId ;  /* 0x00000000000b7919 */ /* 0x000e240000008800 */
[----:B0-----:R-:W-:-:S04]  /*1280*/  LEA R6, R11, R6, 0x18 ;  /* 0x000000060b067211 */ /* 0x001fc800078ec0ff */
[----:B------:R-:W-:Y:S02]  /*1290*/  LEA R6, R3, R6, 0x2 ;  /* 0x0000000603067211 */ /* 0x000fe400078e10ff */
[----:B------:R-:W-:-:S04]  /*12a0*/  FSEL R3, RZ, 1, P0 ;  /* 0x3f800000ff037808 */ /* 0x000fc80000000000 */
[----:B------:R-:W0:Y:S01]  /*12b0*/  LDS R6, [R6] ;  /* 0x0000000006067984 */ /* 0x000e220000000800 */
[----:B-1----:R-:W-:-:S04]  /*12c0*/  FADD R3, -R0, R3 ;  /* 0x0000000300037221 */ /* 0x002fc80000000100 */
[----:B0-----:R-:W-:-:S04]  /*12d0*/  FMUL R0, R6, R3 ;  /* 0x0000000306007220 */ /* 0x001fc80000400000 */
[----:B--2---:R-:W-:-:S07]  /*12e0*/  FFMA R7, R0, R8, R7 ;  /* 0x0000000800077223 */ /* 0x004fce0000000007 */
.L_x_14:
[----:B------:R-:W-:Y:S01]  /*12f0*/  STG.E desc[UR14][R4.64], R7 ;  /* 0x0000000704007986 */ /* 0x000fe2000c10190e */
[----:B------:R-:W-:Y:S05]  /*1300*/  EXIT ;  /* 0x000000000000794d */ /* 0x000fea0003800000 */
        .weak           $__internal_1_$__cuda_sm3x_div_rn_noftz_f32_slowpath
        .type           $__internal_1_$__cuda_sm3x_div_rn_noftz_f32_slowpath,@function
        .size           $__internal_1_$__cuda_sm3x_div_rn_noftz_f32_slowpath,(.L_x_61 - $__internal_1_$__cuda_sm3x_div_rn_noftz_f32_slowpath)
$__internal_1_$__cuda_sm3x_div_rn_noftz_f32_slowpath:
[----:B------:R-:W-:Y:S01]  /*1310*/  SHF.R.U32.HI R9, RZ, 0x17, R3 ;  /* 0x00000017ff097819 */ /* 0x000fe20000011603 */
[----:B------:R-:W-:Y:S01]  /*1320*/  BSSY.RECONVERGENT B1, `(.L_x_17) ;  /* 0x0000063000017945 */ /* 0x000fe20003800200 */
[----:B------:R-:W-:Y:S02]  /*1330*/  SHF.R.U32.HI R7, RZ, 0x17, R0 ;  /* 0x00000017ff077819 */ /* 0x000fe40000011600 */
[----:B------:R-:W-:Y:S02]  /*1340*/  LOP3.LUT R14, R9, 0xff, RZ, 0xc0, !PT ;  /* 0x000000ff090e7812 */ /* 0x000fe400078ec0ff */
[----:B------:R-:W-:Y:S02]  /*1350*/  LOP3.LUT R9, R7, 0xff, RZ, 0xc0, !PT ;  /* 0x000000ff07097812 */ /* 0x000fe400078ec0ff */
[----:B------:R-:W-:Y:S02]  /*1360*/  IADD3 R12, PT, PT, R14, -0x1, RZ ;  /* 0xffffffff0e0c7810 */ /* 0x000fe40007ffe0ff */
[----:B------:R-:W-:Y:S01]  /*1370*/  MOV R10, R0 ;  /* 0x00000000000a7202 */ /* 0x000fe20000000f00 */
[----:B------:R-:W-:Y:S01]  /*1380*/  VIADD R11, R9, 0xffffffff ;  /* 0xffffffff090b7836 */ /* 0x000fe20000000000 */
[----:B------:R-:W-:-:S04]  /*1390*/  ISETP.GT.U32.AND P0, PT, R12, 0xfd, PT ;  /* 0x000000fd0c00780c */ /* 0x000fc80003f04070 */
[----:B------:R-:W-:-:S13]  /*13a0*/  ISETP.GT.U32.OR P0, PT, R11, 0xfd, P0 ;  /* 0x000000fd0b00780c */ /* 0x000fda0000704470 */
[----:B------:R-:W-:Y:S01]  /*13b0*/  @!P0 MOV R7, RZ ;  /* 0x000000ff00078202 */ /* 0x000fe20000000f00 */
[----:B------:R-:W-:Y:S06]  /*13c0*/  @!P0 BRA `(.L_x_18) ;  /* 0x00000000005c8947 */ /* 0x000fec0003800000 */
[----:B------:R-:W-:Y:S02]  /*13d0*/  FSETP.GTU.FTZ.AND P1, PT, |R3|, +INF , PT ;  /* 0x7f8000000300780b */ /* 0x000fe40003f3c200 */
[----:B------:R-:W-:-:S04]  /*13e0*/  FSETP.GTU.FTZ.AND P0, PT, |R0|, +INF , PT ;  /* 0x7f8000000000780b */ /* 0x000fc80003f1c200 */
[----:B------:R-:W-:-:S13]  /*13f0*/  PLOP3.LUT P0, PT, P0, P1, PT, 0xf8, 0x8f ;  /* 0x00000000008f781c */ /* 0x000fda0000703f70 */
[----:B------:R-:W-:Y:S05]  /*1400*/  @P0 BRA `(.L_x_19) ;  /* 0x00000004004c0947 */ /* 0x000fea0003800000 */
[----:B------:R-:W-:-:S13]  /*1410*/  LOP3.LUT P0, RZ, R3, 0x7fffffff, R10, 0xc8, !PT ;  /* 0x7fffffff03ff7812 */ /* 0x000fda000780c80a */
[----:B------:R-:W-:Y:S05]  /*1420*/  @!P0 BRA `(.L_x_20) ;  /* 0x00000004003c8947 */ /* 0x000fea0003800000 */
[C---:B------:R-:W-:Y:S02]  /*1430*/  FSETP.NEU.FTZ.AND P2, PT, |R0|.reuse, +INF , PT ;  /* 0x7f8000000000780b */ /* 0x040fe40003f5d200 */
[----:B------:R-:W-:Y:S02]  /*1440*/  FSETP.NEU.FTZ.AND P1, PT, |R3|, +INF , PT ;  /* 0x7f8000000300780b */ /* 0x000fe40003f3d200 */
[----:B------:R-:W-:-:S11]  /*1450*/  FSETP.NEU.FTZ.AND P0, PT, |R0|, +INF , PT ;  /* 0x7f8000000000780b */ /* 0x000fd60003f1d200 */
[----:B------:R-:W-:Y:S05]  /*1460*/  @!P1 BRA !P2, `(.L_x_20) ;  /* 0x00000004002c9947 */ /* 0x000fea0005000000 */
[----:B------:R-:W-:-:S04]  /*1470*/  LOP3.LUT P2, RZ, R10, 0x7fffffff, RZ, 0xc0, !PT ;  /* 0x7fffffff0aff7812 */ /* 0x000fc8000784c0ff */
[----:B------:R-:W-:-:S13]  /*1480*/  PLOP3.LUT P1, PT, P1, P2, PT, 0x2f, 0xf2 ;  /* 0x0000000000f2781c */ /* 0x000fda0000f24577 */
[----:B------:R-:W-:Y:S05]  /*1490*/  @P1 BRA `(.L_x_21) ;  /* 0x0000000400181947 */ /* 0x000fea0003800000 */
[----:B------:R-:W-:-:S04]  /*14a0*/  LOP3.LUT P1, RZ, R3, 0x7fffffff, RZ, 0xc0, !PT ;  /* 0x7fffffff03ff7812 */ /* 0x000fc8000782c0ff */
[----:B------:R-:W-:-:S13]  /*14b0*/  PLOP3.LUT P0, PT, P0, P1, PT, 0x2f, 0xf2 ;  /* 0x0000000000f2781c */ /* 0x000fda0000702577 */
[----:B------:R-:W-:Y:S05]  /*14c0*/  @P0 BRA `(.L_x_22) ;  /* 0x0000000400000947 */ /* 0x000fea0003800000 */
[----:B------:R-:W-:Y:S02]  /*14d0*/  ISETP.GE.AND P0, PT, R11, RZ, PT ;  /* 0x000000ff0b00720c */ /* 0x000fe40003f06270 */
[----:B------:R-:W-:-:S11]  /*14e0*/  ISETP.GE.AND P1, PT, R12, RZ, PT ;  /* 0x000000ff0c00720c */ /* 0x000fd60003f26270 */
[----:B------:R-:W-:Y:S01]  /*14f0*/  @P0 MOV R7, RZ ;  /* 0x000000ff00070202 */ /* 0x000fe20000000f00 */
[----:B------:R-:W-:Y:S02]  /*1500*/  @!P0 IMAD.MOV.U32 R7, RZ, RZ, -0x40 ;  /* 0xffffffc0ff078424 */ /* 0x000fe400078e00ff */
[----:B------:R-:W-:Y:S01]  /*1510*/  @!P0 FFMA R10, R0, 1.84467440737095516160e+19, RZ ;  /* 0x5f800000000a8823 */ /* 0x000fe200000000ff */
[----:B------:R-:W-:Y:S02]  /*1520*/  @!P1 FFMA R3, R3, 1.84467440737095516160e+19, RZ ;  /* 0x5f80000003039823 */ /* 0x000fe400000000ff */
[----:B------:R-:W-:-:S07]  /*1530*/  @!P1 IADD3 R7, PT, PT, R7, 0x40, RZ ;  /* 0x0000004007079810 */ /* 0x000fce0007ffe0ff */
.L_x_18:
[----:B------:R-:W-:Y:S01]  /*1540*/  LEA R0, R14, 0xc0800000, 0x17 ;  /* 0xc08000000e007811 */ /* 0x000fe200078eb8ff */
[----:B------:R-:W-:Y:S01]  /*1550*/  BSSY.RECONVERGENT B2, `(.L_x_23) ;  /* 0x0000036000027945 */ /* 0x000fe20003800200 */
[----:B------:R-:W-:Y:S02]  /*1560*/  IADD3 R9, PT, PT, R9, -0x7f, RZ ;  /* 0xffffff8109097810 */ /* 0x000fe40007ffe0ff */
[----:B------:R-:W-:-:S03]  /*1570*/  IADD3 R3, PT, PT, -R0, R3, RZ ;  /* 0x0000000300037210 */ /* 0x000fc60007ffe1ff */
[----:B------:R-:W-:Y:S01]  /*1580*/  IMAD R0, R9, -0x800000, R10 ;  /* 0xff80000009007824 */ /* 0x000fe200078e020a */
[----:B------:R-:W0:Y:S01]  /*1590*/  MUFU.RCP R11, R3 ;  /* 0x00000003000b7308 */ /* 0x000e220000001000 */
[----:B------:R-:W-:-:S04]  /*15a0*/  FADD.FTZ R13, -R3, -RZ ;  /* 0x800000ff030d7221 */ /* 0x000fc80000010100 */
[----:B0-----:R-:W-:-:S04]  /*15b0*/  FFMA R12, R11, R13, 1 ;  /* 0x3f8000000b0c7423 */ /* 0x001fc8000000000d */
[----:B------:R-:W-:-:S04]  /*15c0*/  FFMA R15, R11, R12, R11 ;  /* 0x0000000c0b0f7223 */ /* 0x000fc8000000000b */
[----:B------:R-:W-:-:S04]  /*15d0*/  FFMA R10, R0, R15, RZ ;  /* 0x0000000f000a7223 */ /* 0x000fc800000000ff */
[----:B------:R-:W-:-:S04]  /*15e0*/  FFMA R11, R13, R10, R0 ;  /* 0x0000000a0d0b7223 */ /* 0x000fc80000000000 */
[----:B------:R-:W-:Y:S01]  /*15f0*/  FFMA R12, R15, R11, R10 ;  /* 0x0000000b0f0c7223 */ /* 0x000fe2000000000a */
[----:B------:R-:W-:-:S03]  /*1600*/  IADD3 R10, PT, PT, R9, 0x7f, -R14 ;  /* 0x0000007f090a7810 */ /* 0x000fc60007ffe80e */
[----:B------:R-:W-:Y:S02]  /*1610*/  FFMA R13, R13, R12, R0 ;  /* 0x0000000c0d0d7223 */ /* 0x000fe40000000000 */
[----:B------:R-:W-:Y:S02]  /*1620*/  IMAD.IADD R10, R10, 0x1, R7 ;  /* 0x000000010a0a7824 */ /* 0x000fe400078e0207 */
[----:B------:R-:W-:-:S05]  /*1630*/  FFMA R0, R15, R13, R12 ;  /* 0x0000000d0f007223 */ /* 0x000fca000000000c */
[----:B------:R-:W-:-:S04]  /*1640*/  SHF.R.U32.HI R3, RZ, 0x17, R0 ;  /* 0x00000017ff037819 */ /* 0x000fc80000011600 */
[----:B------:R-:W-:-:S04]  /*1650*/  LOP3.LUT R3, R3, 0xff, RZ, 0xc0, !PT ;  /* 0x000000ff03037812 */ /* 0x000fc800078ec0ff */
[----:B------:R-:W-:-:S04]  /*1660*/  IADD3 R9, PT, PT, R3, R10, RZ ;  /* 0x0000000a03097210 */ /* 0x000fc80007ffe0ff */
[----:B------:R-:W-:-:S04]  /*1670*/  IADD3 R3, PT, PT, R9, -0x1, RZ ;  /* 0xffffffff09037810 */ /* 0x000fc80007ffe0ff */
[----:B------:R-:W-:-:S13]  /*1680*/  ISETP.GE.U32.AND P0, PT, R3, 0xfe, PT ;  /* 0x000000fe0300780c */ /* 0x000fda0003f06070 */
[----:B------:R-:W-:Y:S05]  /*1690*/  @!P0 BRA `(.L_x_24) ;  /* 0x0000000000808947 */ /* 0x000fea0003800000 */
[----:B------:R-:W-:-:S13]  /*16a0*/  ISETP.GT.AND P0, PT, R9, 0xfe, PT ;  /* 0x000000fe0900780c */ /* 0x000fda0003f04270 */
[----:B------:R-:W-:Y:S05]  /*16b0*/  @P0 BRA `(.L_x_25) ;  /* 0x00000000006c0947 */ /* 0x000fea0003800000 */
[----:B------:R-:W-:-:S13]  /*16c0*/  ISETP.GE.AND P0, PT, R9, 0x1, PT ;  /* 0x000000010900780c */ /* 0x000fda0003f06270 */
[----:B------:R-:W-:Y:S05]  /*16d0*/  @P0 BRA `(.L_x_26) ;  /* 0x0000000000740947 */ /* 0x000fea0003800000 */
[----:B------:R-:W-:Y:S02]  /*16e0*/  ISETP.GE.AND P0, PT, R9, -0x18, PT ;  /* 0xffffffe80900780c */ /* 0x000fe40003f06270 */
[----:B------:R-:W-:-:S11]  /*16f0*/  LOP3.LUT R0, R0, 0x80000000, RZ, 0xc0, !PT ;  /* 0x8000000000007812 */ /* 0x000fd600078ec0ff */
[----:B------:R-:W-:Y:S05]  /*1700*/  @!P0 BRA `(.L_x_26) ;  /* 0x0000000000688947 */ /* 0x000fea0003800000 */
[CCC-:B------:R-:W-:Y:S01]  /*1710*/  FFMA.RZ R3, R15.reuse, R13.reuse, R12.reuse ;  /* 0x0000000d0f037223 */ /* 0x1c0fe2000000c00c */
[-CC-:B------:R-:W-:Y:S01]  /*1720*/  FFMA.RM R10, R15, R13.reuse, R12.reuse ;  /* 0x0000000d0f0a7223 */ /* 0x180fe2000000400c */
[C---:B------:R-:W-:Y:S02]  /*1730*/  ISETP.NE.AND P2, PT, R9.reuse, RZ, PT ;  /* 0x000000ff0900720c */ /* 0x040fe40003f45270 */
[----:B------:R-:W-:Y:S02]  /*1740*/  ISETP.NE.AND P1, PT, R9, RZ, PT ;  /* 0x000000ff0900720c */ /* 0x000fe40003f25270 */
[----:B------:R-:W-:Y:S01]  /*1750*/  LOP3.LUT R7, R3, 0x7fffff, RZ, 0xc0, !PT ;  /* 0x007fffff03077812 */ /* 0x000fe200078ec0ff */
[----:B------:R-:W-:Y:S01]  /*1760*/  FFMA.RP R3, R15, R13, R12 ;  /* 0x0000000d0f037223 */ /* 0x000fe2000000800c */
[----:B------:R-:W-:Y:S01]  /*1770*/  IADD3 R12, PT, PT, R9, 0x20, RZ ;  /* 0x00000020090c7810 */ /* 0x000fe20007ffe0ff */
[----:B------:R-:W-:Y:S01]  /*1780*/  IMAD.MOV R9, RZ, RZ, -R9 ;  /* 0x000000ffff097224 */ /* 0x000fe200078e0a09 */
[----:B------:R-:W-:-:S02]  /*1790*/  LOP3.LUT R7, R7, 0x800000, RZ, 0xfc, !PT ;  /* 0x0080000007077812 */ /* 0x000fc400078efcff */
[----:B------:R-:W-:Y:S02]  /*17a0*/  FSETP.NEU.FTZ.AND P0, PT, R3, R10, PT ;  /* 0x0000000a0300720b */ /* 0x000fe40003f1d000 */
[----:B------:R-:W-:Y:S02]  /*17b0*/  SHF.L.U32 R12, R7, R12, RZ ;  /* 0x0000000c070c7219 */ /* 0x000fe400000006ff */
[----:B------:R-:W-:Y:S02]  /*17c0*/  SEL R10, R9, RZ, P2 ;  /* 0x000000ff090a7207 */ /* 0x000fe40001000000 */
[----:B------:R-:W-:Y:S02]  /*17d0*/  ISETP.NE.AND P1, PT, R12, RZ, P1 ;  /* 0x000000ff0c00720c */ /* 0x000fe40000f25270 */
[----:B------:R-:W-:Y:S02]  /*17e0*/  SHF.R.U32.HI R10, RZ, R10, R7 ;  /* 0x0000000aff0a7219 */ /* 0x000fe40000011607 */
[----:B------:R-:W-:-:S02]  /*17f0*/  PLOP3.LUT P0, PT, P0, P1, PT, 0xf8, 0x8f ;  /* 0x00000000008f781c */ /* 0x000fc40000703f70 */
[----:B------:R-:W-:Y:S02]  /*1800*/  SHF.R.U32.HI R12, RZ, 0x1, R10 ;  /* 0x00000001ff0c7819 */ /* 0x000fe4000001160a */
[----:B------:R-:W-:-:S04]  /*1810*/  SEL R3, RZ, 0x1, !P0 ;  /* 0x00000001ff037807 */ /* 0x000fc80004000000 */
[----:B------:R-:W-:-:S04]  /*1820*/  LOP3.LUT R3, R3, 0x1, R12, 0xf8, !PT ;  /* 0x0000000103037812 */ /* 0x000fc800078ef80c */
[----:B------:R-:W-:-:S04]  /*1830*/  LOP3.LUT R3, R3, R10, RZ, 0xc0, !PT ;  /* 0x0000000a03037212 */ /* 0x000fc800078ec0ff */
[----:B------:R-:W-:-:S04]  /*1840*/  IADD3 R3, PT, PT, R12, R3, RZ ;  /* 0x000000030c037210 */ /* 0x000fc80007ffe0ff */
[----:B------:R-:W-:Y:S01]  /*1850*/  LOP3.LUT R0, R3, R0, RZ, 0xfc, !PT ;  /* 0x0000000003007212 */ /* 0x000fe200078efcff */
[----:B------:R-:W-:Y:S06]  /*1860*/  BRA `(.L_x_26) ;  /* 0x0000000000107947 */ /* 0x000fec0003800000 */
.L_x_25:
[----:B------:R-:W-:-:S04]  /*1870*/  LOP3.LUT R0, R0, 0x80000000, RZ, 0xc0, !PT ;  /* 0x8000000000007812 */ /* 0x000fc800078ec0ff */
[----:B------:R-:W-:Y:S01]  /*1880*/  LOP3.LUT R0, R0, 0x7f800000, RZ, 0xfc, !PT ;  /* 0x7f80000000007812 */ /* 0x000fe200078efcff */
[----:B------:R-:W-:Y:S06]  /*1890*/  BRA `(.L_x_26) ;  /* 0x0000000000047947 */ /* 0x000fec0003800000 */
.L_x_24:
[----:B------:R-:W-:-:S07]  /*18a0*/  LEA R0, R10, R0, 0x17 ;  /* 0x000000000a007211 */ /* 0x000fce00078eb8ff */
.L_x_26:
[----:B------:R-:W-:Y:S05]  /*18b0*/  BSYNC.RECONVERGENT B2 ;  /* 0x0000000000027941 */ /* 0x000fea0003800200 */
.L_x_23:
[----:B------:R-:W-:Y:S05]  /*18c0*/  BRA `(.L_x_27) ;  /* 0x0000000000207947 */ /* 0x000fea0003800000 */
.L_x_22:
[----:B------:R-:W-:-:S04]  /*18d0*/  LOP3.LUT R0, R3, 0x80000000, R10, 0x48, !PT ;  /* 0x8000000003007812 */ /* 0x000fc800078e480a */
[----:B------:R-:W-:Y:S01]  /*18e0*/  LOP3.LUT R0, R0, 0x7f800000, RZ, 0xfc, !PT ;  /* 0x7f80000000007812 */ /* 0x000fe200078efcff */
[----:B------:R-:W-:Y:S06]  /*18f0*/  BRA `(.L_x_27) ;  /* 0x0000000000147947 */ /* 0x000fec0003800000 */
.L_x_21:
[----:B------:R-:W-:Y:S01]  /*1900*/  LOP3.LUT R0, R3, 0x80000000, R10, 0x48, !PT ;  /* 0x8000000003007812 */ /* 0x000fe200078e480a */
[----:B------:R-:W-:Y:S06]  /*1910*/  BRA `(.L_x_27) ;  /* 0x00000000000c7947 */ /* 0x000fec0003800000 */
.L_x_20:
[----:B------:R-:W0:Y:S01]  /*1920*/  MUFU.RSQ R0, -QNAN ;  /* 0xffc0000000007908 */ /* 0x000e220000001400 */
[----:B------:R-:W-:Y:S05]  /*1930*/  BRA `(.L_x_27) ;  /* 0x0000000000047947 */ /* 0x000fea0003800000 */
.L_x_19:
[----:B------:R-:W-:-:S07]  /*1940*/  FADD.FTZ R0, R0, R3 ;  /* 0x0000000300007221 */ /* 0x000fce0000010000 */
.L_x_27:
[----:B------:R-:W-:Y:S05]  /*1950*/  BSYNC.RECONVERGENT B1 ;  /* 0x0000000000017941 */ /* 0x000fea0003800200 */
.L_x_17:
[----:B------:R-:W-:-:S04]  /*1960*/  HFMA2 R9, -RZ, RZ, 0, 0 ;  /* 0x00000000ff097431 */ /* 0x000fc800000001ff */
[----:B0-----:R-:W-:Y:S05]  /*1970*/  RET.REL.NODEC R8 `(softMaxDerivative) ;  /* 0xffffffe408a07950 */ /* 0x001fea0003c3ffff */
.L_x_28:
        /* <DEDUP_REMOVED lines=16> */
.L_x_61:


//--------------------- .text.reluDerivative      --------------------------
	.section	.text.reluDerivative,"ax",@progbits
	.align	128
        .global         reluDerivative
        .type           reluDerivative,@function
        .size           reluDerivative,(.L_x_66 - reluDerivative)
        .other          reluDerivative,@"STO_CUDA_ENTRY STV_DEFAULT"
reluDerivative:
.text.reluDerivative:
[----:B------:R-:W-:Y:S08]  /*0000*/  LDC R1, c[0x0][0x37c] ;  /* 0x0000df00ff017b82 */ /* 0x000ff00000000800 */
[----:B------:R-:W0:Y:S08]  /*0010*/  S2UR UR4, SR_CTAID.X ;  /* 0x00000000000479c3 */ /* 0x000e300000002500 */
[----:B------:R-:W0:Y:S02]  /*0020*/  LDC R8, c[0x0][0x380] ;  /* 0x0000e000ff087b82 */ /* 0x000e240000000800 */
[----:B0-----:R-:W-:-:S13]  /*0030*/  ISETP.LE.AND P0, PT, R8, UR4, PT ;  /* 0x0000000408007c0c */ /* 0x001fda000bf03270 */
[----:B------:R-:W-:Y:S05]  /*0040*/  @P0 EXIT ;  /* 0x000000000000094d */ /* 0x000fea0003800000 */
[----:B------:R-:W0:Y:S01]  /*0050*/  LDC R6, c[0x0][0x370] ;  /* 0x0000dc00ff067b82 */ /* 0x000e220000000800 */
[----:B------:R-:W-:Y:S01]  /*0060*/  IMAD.U32 R7, RZ, RZ, UR4 ;  /* 0x00000004ff077e24 */ /* 0x000fe2000f8e00ff */
[----:B------:R-:W1:Y:S06]  /*0070*/  LDCU.64 UR6, c[0x0][0x358] ;  /* 0x00006b00ff0677ac */ /* 0x000e6c0008000a00 */
[----:B------:R-:W2:Y:S02]  /*0080*/  LDC.64 R4, c[0x0][0x388] ;  /* 0x0000e200ff047b82 */ /* 0x000ea40000000a00 */
.L_x_29:
[----:B--23--:R-:W-:-:S05]  /*0090*/  IMAD.WIDE R2, R7, 0x4, R4 ;  /* 0x0000000407027825 */ /* 0x00cfca00078e0204 */
[----:B-1----:R-:W2:Y:S01]  /*00a0*/  LDG.E R0, desc[UR6][R2.64] ;  /* 0x0000000602007981 */ /* 0x002ea2000c1e1900 */
[----:B0-----:R-:W-:-:S05]  /*00b0*/  IMAD.IADD R7, R6, 0x1, R7 ;  /* 0x0000000106077824 */ /* 0x001fca00078e0207 */
[----:B------:R-:W-:Y:S02]  /*00c0*/  ISETP.GE.AND P0, PT, R7, R8, PT ;  /* 0x000000080700720c */ /* 0x000fe40003f06270 */
[----:B--2---:R-:W-:-:S05]  /*00d0*/  FSET.BF.GTU.AND R9, R0, RZ, PT ;  /* 0x000000ff0009720a */ /* 0x004fca000380c000 */
[----:B------:R3:W-:Y:S06]  /*00e0*/  STG.E desc[UR6][R2.64], R9 ;  /* 0x0000000902007986 */ /* 0x0007ec000c101906 */
[----:B------:R-:W-:Y:S05]  /*00f0*/  @!P0 BRA `(.L_x_29) ;  /* 0xfffffffc00e48947 */ /* 0x000fea000383ffff */
[----:B------:R-:W-:Y:S05]  /*0100*/  EXIT ;  /* 0x000000000000794d */ /* 0x000fea0003800000 */
.L_x_30:
        /* <DEDUP_REMOVED lines=15> */
.L_x_66:


//--------------------- .text.noneDerivative      --------------------------
	.section	.text.noneDerivative,"ax",@progbits
	.align	128
        .global         noneDerivative
        .type           noneDerivative,@function
        .size           noneDerivative,(.L_x_67 - noneDerivative)
        .other          noneDerivative,@"STO_CUDA_ENTRY STV_DEFAULT"
noneDerivative:
.text.noneDerivative:
[----:B------:R-:W-:Y:S08]  /*0000*/  LDC R1, c[0x0][0x37c] ;  /* 0x0000df00ff017b82 */ /* 0x000ff00000000800 */
[----:B------:R-:W0:Y:S08]  /*0010*/  S2UR UR4, SR_CTAID.X ;  /* 0x00000000000479c3 */ /* 0x000e300000002500 */
[----:B------:R-:W0:Y:S02]  /*0020*/  LDC R6, c[0x0][0x380] ;  /* 0x0000e000ff067b82 */ /* 0x000e240000000800 */
[----:B0-----:R-:W-:-:S13]  /*0030*/  ISETP.LE.AND P0, PT, R6, UR4, PT ;  /* 0x0000000406007c0c */ /* 0x001fda000bf03270 */
[----:B------:R-:W-:Y:S05]  /*0040*/  @P0 EXIT ;  /* 0x000000000000094d */ /* 0x000fea0003800000 */
[----:B------:R-:W0:Y:S01]  /*0050*/  LDC R0, c[0x0][0x370] ;  /* 0x0000dc00ff007b82 */ /* 0x000e220000000800 */
[----:B------:R-:W-:Y:S02]  /*0060*/  HFMA2 R9, -RZ, RZ, 1.875, 0 ;  /* 0x3f800000ff097431 */ /* 0x000fe400000001ff */
[----:B------:R-:W-:Y:S01]  /*0070*/  IMAD.U32 R7, RZ, RZ, UR4 ;  /* 0x00000004ff077e24 */ /* 0x000fe2000f8e00ff */
[----:B------:R-:W1:Y:S04]  /*0080*/  LDCU.64 UR6, c[0x0][0x358] ;  /* 0x00006b00ff0677ac */ /* 0x000e680008000a00 */
[----:B------:R-:W2:Y:S02]  /*0090*/  LDC.64 R4, c[0x0][0x388] ;  /* 0x0000e200ff047b82 */ /* 0x000ea40000000a00 */
.L_x_31:
[----:B--2---:R-:W-:-:S04]  /*00a0*/  IMAD.WIDE R2, R7, 0x4, R4 ;  /* 0x0000000407027825 */ /* 0x004fc800078e0204 */
[----:B0-----:R-:W-:Y:S01]  /*00b0*/  IMAD.IADD R7, R0, 0x1, R7 ;  /* 0x0000000100077824 */ /* 0x001fe200078e0207 */
[----:B-1----:R3:W-:Y:S04]  /*00c0*/  STG.E desc[UR6][R2.64], R9 ;  /* 0x0000000902007986 */ /* 0x0027e8000c101906 */
[----:B------:R-:W-:-:S13]  /*00d0*/  ISETP.GE.AND P0, PT, R7, R6, PT ;  /* 0x000000060700720c */ /* 0x000fda0003f06270 */
[----:B---3--:R-:W-:Y:S05]  /*00e0*/  @!P0 BRA `(.L_x_31) ;  /* 0xfffffffc00ec8947 */ /* 0x008fea000383ffff */
[----:B------:R-:W-:Y:S05]  /*00f0*/  EXIT ;  /* 0x000000000000794d */ /* 0x000fea0003800000 */
.L_x_32:
        /* <DEDUP_REMOVED lines=16> */
.L_x_67:


//--------------------- .text.softMax             --------------------------
	.section	.text.softMax,"ax",@progbits
	.align	128
        .global         softMax
        .type           softMax,@function
        .size           softMax,(.L_x_62 - softMax)
        .other          softMax,@"STO_CUDA_ENTRY STV_DEFAULT"
softMax:
.text.softMax:
[----:B------:R-:W-:Y:S01]  /*0000*/  LDC R1, c[0x0][0x37c] ;  /* 0x0000df00ff017b82 */ /* 0x000fe20000000800 */
[----:B------:R-:W0:Y:S07]  /*0010*/  S2R R7, SR_TID.X ;  /* 0x0000000000077919 */ /* 0x000e2e0000002100 */
[----:B------:R-:W0:Y:S01]  /*0020*/  S2UR UR4, SR_CTAID.X ;  /* 0x00000000000479c3 */ /* 0x000e220000002500 */
[----:B------:R-:W1:Y:S07]  /*0030*/  LDCU.64 UR6, c[0x0][0x358] ;  /* 0x00006b00ff0677ac */ /* 0x000e6e0008000a00 */
[----:B------:R-:W0:Y:S08]  /*0040*/  LDC R0, c[0x0][0x360] ;  /* 0x0000d800ff007b82 */ /* 0x000e300000000800 */
[----:B------:R-:W2:Y:S01]  /*0050*/  LDC.64 R8, c[0x0][0x388] ;  /* 0x0000e200ff087b82 */ /* 0x000ea20000000a00 */
[----:B0-----:R-:W-:-:S04]  /*0060*/  IMAD R3, R0, UR4, R7 ;  /* 0x0000000400037c24 */ /* 0x001fc8000f8e0207 */
[----:B--2---:R-:W-:-:S05]  /*0070*/  IMAD.WIDE R8, R3, 0x4, R8 ;  /* 0x0000000403087825 */ /* 0x004fca00078e0208 */
[----:B-1----:R-:W2:Y:S01]  /*0080*/  LDG.E R5, desc[UR6][R8.64] ;  /* 0x0000000608057981 */ /* 0x002ea2000c1e1900 */
[----:B------:R-:W0:Y:S01]  /*0090*/  S2UR UR5, SR_CgaCtaId ;  /* 0x00000000000579c3 */ /* 0x000e220000008800 */
[----:B------:R-:W-:Y:S01]  /*00a0*/  UMOV UR4, 0x400 ;  /* 0x0000040000047882 */ /* 0x000fe20000000000 */
[C---:B------:R-:W-:Y:S01]  /*00b0*/  ISETP.GE.U32.AND P0, PT, R0.reuse, 0x4, PT ;  /* 0x000000040000780c */ /* 0x040fe20003f06070 */
[----:B------:R-:W-:Y:S01]  /*00c0*/  HFMA2 R11, -RZ, RZ, 0, 0 ;  /* 0x00000000ff0b7431 */ /* 0x000fe200000001ff */
[----:B------:R-:W-:Y:S01]  /*00d0*/  LOP3.LUT R10, R0, 0x3, RZ, 0xc0, !PT ;  /* 0x00000003000a7812 */ /* 0x000fe200078ec0ff */
[----:B------:R-:W-:-:S03]  /*00e0*/  IMAD.MOV.U32 R3, RZ, RZ, RZ ;  /* 0x000000ffff037224 */ /* 0x000fc600078e00ff */
[----:B------:R-:W-:Y:S01]  /*00f0*/  ISETP.NE.AND P1, PT, R10, RZ, PT ;  /* 0x000000ff0a00720c */ /* 0x000fe20003f25270 */
[----:B0-----:R-:W-:-:S06]  /*0100*/  ULEA UR4, UR5, UR4, 0x18 ;  /* 0x0000000405047291 */ /* 0x001fcc000f8ec0ff */
[----:B------:R-:W-:-:S05]  /*0110*/  LEA R2, R7, UR4, 0x2 ;  /* 0x0000000407027c11 */ /* 0x000fca000f8e10ff */
[----:B--2---:R0:W-:Y:S01]  /*0120*/  STS [R2], R5 ;  /* 0x0000000502007388 */ /* 0x0041e20000000800 */
[----:B------:R-:W-:Y:S06]  /*0130*/  BAR.SYNC.DEFER_BLOCKING 0x0 ;  /* 0x0000000000007b1d */ /* 0x000fec0000010000 */
[----:B------:R-:W-:Y:S05]  /*0140*/  @!P0 BRA `(.L_x_33) ;  /* 0x0000000000b08947 */ /* 0x000fea0003800000 */
[C---:B------:R-:W-:Y:S01]  /*0150*/  LOP3.LUT R12, R0.reuse, 0xfffffffc, RZ, 0xc0, !PT ;  /* 0xfffffffc000c7812 */ /* 0x040fe200078ec0ff */
[----:B------:R-:W-:Y:S01]  /*0160*/  UMOV UR5, UR4 ;  /* 0x0000000400057c82 */ /* 0x000fe20008000000 */
[----:B------:R-:W-:Y:S02]  /*0170*/  LOP3.LUT R3, R0, 0x7fc, RZ, 0xc0, !PT ;  /* 0x000007fc00037812 */ /* 0x000fe400078ec0ff */
[----:B------:R-:W-:Y:S01]  /*0180*/  MOV R11, RZ ;  /* 0x000000ff000b7202 */ /* 0x000fe20000000f00 */
[----:B------:R-:W-:-:S07]  /*0190*/  IMAD.MOV R12, RZ, RZ, -R12 ;  /* 0x000000ffff0c7224 */ /* 0x000fce00078e0a0c */
.L_x_34:
[----:B0-----:R-:W0:Y:S01]  /*01a0*/  LDS.128 R4, [UR5] ;  /* 0x00000005ff047984 */ /* 0x001e220008000c00 */
[----:B------:R-:W-:Y:S01]  /*01b0*/  MOV R19, 0x3bbb989d ;  /* 0x3bbb989d00137802 */ /* 0x000fe20000000f00 */
[----:B------:R-:W-:Y:S01]  /*01c0*/  IMAD.MOV.U32 R20, RZ, RZ, 0x437c0000 ;  /* 0x437c0000ff147424 */ /* 0x000fe200078e00ff */
[----:B------:R-:W-:Y:S01]  /*01d0*/  IADD3 R12, PT, PT, R12, 0x4, RZ ;  /* 0x000000040c0c7810 */ /* 0x000fe20007ffe0ff */
[----:B------:R-:W-:-:S03]  /*01e0*/  UIADD3 UR5, UPT, UPT, UR5, 0x10, URZ ;  /* 0x0000001005057890 */ /* 0x000fc6000fffe0ff */
[----:B------:R-:W-:Y:S01]  /*01f0*/  ISETP.NE.AND P0, PT, R12, RZ, PT ;  /* 0x000000ff0c00720c */ /* 0x000fe20003f05270 */
[-C--:B0-----:R-:W-:Y:S01]  /*0200*/  FFMA.SAT R14, R4, R19.reuse, 0.5 ;  /* 0x3f000000040e7423 */ /* 0x081fe20000002013 */
[-C--:B------:R-:W-:Y:S01]  /*0210*/  FFMA.SAT R13, R5, R19.reuse, 0.5 ;  /* 0x3f000000050d7423 */ /* 0x080fe20000002013 */
[-C--:B------:R-:W-:Y:S01]  /*0220*/  FFMA.SAT R17, R6, R19.reuse, 0.5 ;  /* 0x3f00000006117423 */ /* 0x080fe20000002013 */
[----:B------:R-:W-:Y:S01]  /*0230*/  FFMA.SAT R19, R7, R19, 0.5 ;  /* 0x3f00000007137423 */ /* 0x000fe20000002013 */
[-C--:B------:R-:W-:Y:S01]  /*0240*/  FFMA.RM R14, R14, R20.reuse, 12582913 ;  /* 0x4b4000010e0e7423 */ /* 0x080fe20000004014 */
[----:B------:R-:W-:-:S03]  /*0250*/  FFMA.RM R13, R13, R20, 12582913 ;  /* 0x4b4000010d0d7423 */ /* 0x000fc60000004014 */
[C---:B------:R-:W-:Y:S01]  /*0260*/  FADD R15, R14.reuse, -12583039 ;  /* 0xcb40007f0e0f7421 */ /* 0x040fe20000000000 */
[C---:B------:R-:W-:Y:S01]  /*0270*/  FADD R16, R13.reuse, -12583039 ;  /* 0xcb40007f0d107421 */ /* 0x040fe20000000000 */
[----:B------:R-:W-:Y:S01]  /*0280*/  SHF.L.U32 R14, R14, 0x17, RZ ;  /* 0x000000170e0e7819 */ /* 0x000fe200000006ff */
[----:B------:R-:W-:Y:S02]  /*0290*/  IMAD.SHL.U32 R13, R13, 0x800000, RZ ;  /* 0x008000000d0d7824 */ /* 0x000fe400078e00ff */
[----:B------:R-:W-:Y:S01]  /*02a0*/  FFMA R15, R4, 1.4426950216293334961, -R15 ;  /* 0x3fb8aa3b040f7823 */ /* 0x000fe2000000080f */
[----:B------:R-:W-:-:S03]  /*02b0*/  FFMA R18, R5, 1.4426950216293334961, -R16 ;  /* 0x3fb8aa3b05127823 */ /* 0x000fc60000000810 */
[----:B------:R-:W-:Y:S01]  /*02c0*/  FFMA R15, R4, 1.925963033500011079e-08, R15 ;  /* 0x32a57060040f7823 */ /* 0x000fe2000000000f */
[-C--:B------:R-:W-:Y:S01]  /*02d0*/  FFMA.RM R4, R17, R20.reuse, 12582913 ;  /* 0x4b40000111047423 */ /* 0x080fe20000004014 */
[----:B------:R-:W-:Y:S01]  /*02e0*/  FFMA R18, R5, 1.925963033500011079e-08, R18 ;  /* 0x32a5706005127823 */ /* 0x000fe20000000012 */
[----:B------:R-:W-:Y:S01]  /*02f0*/  FFMA.RM R5, R19, R20, 12582913 ;  /* 0x4b40000113057423 */ /* 0x000fe20000004014 */
[----:B------:R-:W0:Y:S01]  /*0300*/  MUFU.EX2 R16, R15 ;  /* 0x0000000f00107308 */ /* 0x000e220000000800 */
[C---:B------:R-:W-:Y:S01]  /*0310*/  FADD R17, R4.reuse, -12583039 ;  /* 0xcb40007f04117421 */ /* 0x040fe20000000000 */
[----:B------:R-:W-:Y:S02]  /*0320*/  IMAD.SHL.U32 R4, R4, 0x800000, RZ ;  /* 0x0080000004047824 */ /* 0x000fe400078e00ff */
[C---:B------:R-:W-:Y:S01]  /*0330*/  FADD R20, R5.reuse, -12583039 ;  /* 0xcb40007f05147421 */ /* 0x040fe20000000000 */
[----:B------:R-:W-:Y:S01]  /*0340*/  SHF.L.U32 R5, R5, 0x17, RZ ;  /* 0x0000001705057819 */ /* 0x000fe200000006ff */
[----:B------:R-:W-:-:S02]  /*0350*/  FFMA R17, R6, 1.4426950216293334961, -R17 ;  /* 0x3fb8aa3b06117823 */ /* 0x000fc40000000811 */
[C---:B------:R-:W-:Y:S01]  /*0360*/  FFMA R20, R7.reuse, 1.4426950216293334961, -R20 ;  /* 0x3fb8aa3b07147823 */ /* 0x040fe20000000814 */
[----:B------:R-:W1:Y:S01]  /*0370*/  MUFU.EX2 R18, R18 ;  /* 0x0000001200127308 */ /* 0x000e620000000800 */
[----:B------:R-:W-:Y:S02]  /*0380*/  FFMA R17, R6, 1.925963033500011079e-08, R17 ;  /* 0x32a5706006117823 */ /* 0x000fe40000000011 */
[----:B------:R-:W-:-:S05]  /*0390*/  FFMA R20, R7, 1.925963033500011079e-08, R20 ;  /* 0x32a5706007147823 */ /* 0x000fca0000000014 */
[----:B------:R-:W2:Y:S01]  /*03a0*/  MUFU.EX2 R17, R17 ;  /* 0x0000001100117308 */ /* 0x000ea20000000800 */
[----:B0-----:R-:W-:-:S07]  /*03b0*/  FFMA R14, R14, R16, R11 ;  /* 0x000000100e0e7223 */ /* 0x001fce000000000b */
[----:B------:R-:W0:Y:S01]  /*03c0*/  MUFU.EX2 R20, R20 ;  /* 0x0000001400147308 */ /* 0x000e220000000800 */
[----:B-1----:R-:W-:-:S04]  /*03d0*/  FFMA R13, R13, R18, R14 ;  /* 0x000000120d0d7223 */ /* 0x002fc8000000000e */
[----:B--2---:R-:W-:-:S04]  /*03e0*/  FFMA R4, R4, R17, R13 ;  /* 0x0000001104047223 */ /* 0x004fc8000000000d */
[----:B0-----:R-:W-:Y:S01]  /*03f0*/  FFMA R11, R5, R20, R4 ;  /* 0x00000014050b7223 */ /* 0x001fe20000000004 */
[----:B------:R-:W-:Y:S06]  /*0400*/  @P0 BRA `(.L_x_34) ;  /* 0xfffffffc00640947 */ /* 0x000fec000383ffff */
.L_x_33:
[----:B------:R-:W-:Y:S05]  /*0410*/  @!P1 BRA `(.L_x_35) ;  /* 0x0000000000989947 */ /* 0x000fea0003800000 */
[----:B------:R-:W-:Y:S02]  /*0420*/  ISETP.NE.AND P0, PT, R10, 0x1, PT ;  /* 0x000000010a00780c */ /* 0x000fe40003f05270 */
[----:B------:R-:W-:-:S04]  /*0430*/  LOP3.LUT R0, R0, 0x1, RZ, 0xc0, !PT ;  /* 0x0000000100007812 */ /* 0x000fc800078ec0ff */
[----:B------:R-:W-:-:S07]  /*0440*/  ISETP.NE.U32.AND P1, PT, R0, 0x1, PT ;  /* 0x000000010000780c */ /* 0x000fce0003f25070 */
[----:B------:R-:W-:Y:S06]  /*0450*/  @!P0 BRA `(.L_x_36) ;  /* 0x0000000000548947 */ /* 0x000fec0003800000 */
[C---:B------:R-:W-:Y:S01]  /*0460*/  LEA R4, R3.reuse, UR4, 0x2 ;  /* 0x0000000403047c11 */ /* 0x040fe2000f8e10ff */
[----:B------:R-:W-:Y:S02]  /*0470*/  HFMA2 R13, -RZ, RZ, 3.7421875, 0 ;  /* 0x437c0000ff0d7431 */ /* 0x000fe400000001ff */
[----:B------:R-:W-:Y:S02]  /*0480*/  IMAD.MOV.U32 R6, RZ, RZ, 0x3bbb989d ;  /* 0x3bbb989dff067424 */ /* 0x000fe400078e00ff */
[----:B------:R-:W-:Y:S01]  /*0490*/  VIADD R3, R3, 0x2 ;  /* 0x0000000203037836 */ /* 0x000fe20000000000 */
[----:B0-----:R-:W0:Y:S02]  /*04a0*/  LDS.64 R4, [R4] ;  /* 0x0000000004047984 */ /* 0x001e240000000a00 */
[----:B0-----:R-:W-:Y:S01]  /*04b0*/  FFMA.SAT R0, R4, R6, 0.5 ;  /* 0x3f00000004007423 */ /* 0x001fe20000002006 */
[----:B------:R-:W-:-:S03]  /*04c0*/  FFMA.SAT R6, R6, R5, 0.5 ;  /* 0x3f00000006067423 */ /* 0x000fc60000002005 */
[-C--:B------:R-:W-:Y:S01]  /*04d0*/  FFMA.RM R0, R0, R13.reuse, 12582913 ;  /* 0x4b40000100007423 */ /* 0x080fe2000000400d */
[----:B------:R-:W-:-:S03]  /*04e0*/  FFMA.RM R6, R6, R13, 12582913 ;  /* 0x4b40000106067423 */ /* 0x000fc6000000400d */
[----:B------:R-:W-:Y:S01]  /*04f0*/  FADD R7, R0, -12583039 ;  /* 0xcb40007f00077421 */ /* 0x000fe20000000000 */
        /* <DEDUP_REMOVED lines=11> */
.L_x_36:
[----:B------:R-:W-:Y:S05]  /*05b0*/  @P1 BRA `(.L_x_35) ;  /* 0x0000000000301947 */ /* 0x000fea0003800000 */
[----:B------:R-:W-:Y:S01]  /*05c0*/  LEA R3, R3, UR4, 0x2 ;  /* 0x0000000403037c11 */ /* 0x000fe2000f8e10ff */
[----:B0-----:R-:W-:Y:S01]  /*05d0*/  IMAD.MOV.U32 R5, RZ, RZ, 0x437c0000 ;  /* 0x437c0000ff057424 */ /* 0x001fe200078e00ff */
[----:B------:R-:W-:-:S04]  /*05e0*/  MOV R0, 0x3bbb989d ;  /* 0x3bbb989d00007802 */ /* 0x000fc80000000f00 */
[----:B------:R-:W0:Y:S02]  /*05f0*/  LDS R3, [R3] ;  /* 0x0000000003037984 */ /* 0x000e240000000800 */
[----:B0-----:R-:W-:-:S04]  /*0600*/  FFMA.SAT R0, R3, R0, 0.5 ;  /* 0x3f00000003007423 */ /* 0x001fc80000002000 */
[----:B------:R-:W-:-:S04]  /*0610*/  FFMA.RM R0, R0, R5, 12582913 ;  /* 0x4b40000100007423 */ /* 0x000fc80000004005 */
[C---:B------:R-:W-:Y:S01]  /*0620*/  FADD R4, R0.reuse, -12583039 ;  /* 0xcb40007f00047421 */ /* 0x040fe20000000000 */
[----:B------:R-:W-:-:S03]  /*0630*/  SHF.L.U32 R0, R0, 0x17, RZ ;  /* 0x0000001700007819 */ /* 0x000fc600000006ff */
[----:B------:R-:W-:-:S04]  /*0640*/  FFMA R4, R3, 1.4426950216293334961, -R4 ;  /* 0x3fb8aa3b03047823 */ /* 0x000fc80000000804 */
[----:B------:R-:W-:-:S06]  /*0650*/  FFMA R4, R3, 1.925963033500011079e-08, R4 ;  /* 0x32a5706003047823 */ /* 0x000fcc0000000004 */
[----:B------:R-:W0:Y:S02]  /*0660*/  MUFU.EX2 R4, R4 ;  /* 0x0000000400047308 */ /* 0x000e240000000800 */
[----:B0-----:R-:W-:-:S07]  /*0670*/  FFMA R11, R0, R4, R11 ;  /* 0x00000004000b7223 */ /* 0x001fce000000000b */
.L_x_35:
[----:B0-----:R-:W0:Y:S01]  /*0680*/  LDS R2, [R2] ;  /* 0x0000000002027984 */ /* 0x001e220000000800 */
[----:B------:R-:W-:Y:S02]  /*0690*/  HFMA2 R3, -RZ, RZ, 0.96630859375, -0.0022525787353515625 ;  /* 0x3bbb989dff037431 */ /* 0x000fe400000001ff */
[----:B------:R-:W-:Y:S01]  /*06a0*/  IMAD.MOV.U32 R5, RZ, RZ, 0x437c0000 ;  /* 0x437c0000ff057424 */ /* 0x000fe200078e00ff */
[----:B------:R-:W1:Y:S01]  /*06b0*/  MUFU.RCP R4, R11 ;  /* 0x0000000b00047308 */ /* 0x000e620000001000 */
[----:B------:R-:W-:Y:S01]  /*06c0*/  BSSY.RECONVERGENT B0, `(.L_x_37) ;  /* 0x0000014000007945 */ /* 0x000fe20003800200 */
[----:B0-----:R-:W-:-:S04]  /*06d0*/  FFMA.SAT R0, R2, R3, 0.5 ;  /* 0x3f00000002007423 */ /* 0x001fc80000002003 */
[----:B------:R-:W-:Y:S01]  /*06e0*/  FFMA.RM R0, R0, R5, 12582913 ;  /* 0x4b40000100007423 */ /* 0x000fe20000004005 */
[----:B-1----:R-:W-:-:S03]  /*06f0*/  FFMA R5, R4, -R11, 1 ;  /* 0x3f80000004057423 */ /* 0x002fc6000000080b */
[C---:B------:R-:W-:Y:S01]  /*0700*/  FADD R3, R0.reuse, -12583039 ;  /* 0xcb40007f00037421 */ /* 0x040fe20000000000 */
[----:B------:R-:W-:Y:S01]  /*0710*/  SHF.L.U32 R0, R0, 0x17, RZ ;  /* 0x0000001700007819 */ /* 0x000fe200000006ff */
[----:B------:R-:W-:Y:S02]  /*0720*/  FFMA R5, R4, R5, R4 ;  /* 0x0000000504057223 */ /* 0x000fe40000000004 */
[----:B------:R-:W-:-:S04]  /*0730*/  FFMA R3, R2, 1.4426950216293334961, -R3 ;  /* 0x3fb8aa3b02037823 */ /* 0x000fc80000000803 */
[----:B------:R-:W-:-:S06]  /*0740*/  FFMA R3, R2, 1.925963033500011079e-08, R3 ;  /* 0x32a5706002037823 */ /* 0x000fcc0000000003 */
[----:B------:R-:W0:Y:S02]  /*0750*/  MUFU.EX2 R3, R3 ;  /* 0x0000000300037308 */ /* 0x000e240000000800 */
[----:B0-----:R-:W-:-:S06]  /*0760*/  FMUL R0, R0, R3 ;  /* 0x0000000300007220 */ /* 0x001fcc0000400000 */
[----:B------:R-:W0:Y:S01]  /*0770*/  FCHK P0, R0, R11 ;  /* 0x0000000b00007302 */ /* 0x000e220000000000 */
[----:B------:R-:W-:-:S04]  /*0780*/  FFMA R2, R0, R5, RZ ;  /* 0x0000000500027223 */ /* 0x000fc800000000ff */
[----:B------:R-:W-:-:S04]  /*0790*/  FFMA R4, R2, -R11, R0 ;  /* 0x8000000b02047223 */ /* 0x000fc80000000000 */
[----:B------:R-:W-:Y:S01]  /*07a0*/  FFMA R5, R5, R4, R2 ;  /* 0x0000000405057223 */ /* 0x000fe20000000002 */
[----:B0-----:R-:W-:Y:S06]  /*07b0*/  @!P0 BRA `(.L_x_38) ;  /* 0x0000000000108947 */ /* 0x001fec0003800000 */
[----:B------:R-:W-:Y:S02]  /*07c0*/  MOV R3, R11 ;  /* 0x0000000b00037202 */ /* 0x000fe40000000f00 */
[----:B------:R-:W-:-:S07]  /*07d0*/  MOV R2, 0x7f0 ;  /* 0x000007f000027802 */ /* 0x000fce0000000f00 */
[----:B------:R-:W-:Y:S05]  /*07e0*/  CALL.REL.NOINC `($__internal_2_$__cuda_sm3x_div_rn_noftz_f32_slowpath) ;  /* 0x0000000000107944 */ /* 0x000fea0003c00000 */
[----:B------:R-:W-:-:S07]  /*07f0*/  IMAD.MOV.U32 R5, RZ, RZ, R0 ;  /* 0x000000ffff057224 */ /* 0x000fce00078e0000 */
.L_x_38:
[----:B------:R-:W-:Y:S05]  /*0800*/  BSYNC.RECONVERGENT B0 ;  /* 0x0000000000007941 */ /* 0x000fea0003800200 */
.L_x_37:
[----:B------:R-:W-:Y:S01]  /*0810*/  STG.E desc[UR6][R8.64], R5 ;  /* 0x0000000508007986 */ /* 0x000fe2000c101906 */
[----:B------:R-:W-:Y:S05]  /*0820*/  EXIT ;  /* 0x000000000000794d */ /* 0x000fea0003800000 */
        .weak           $__internal_2_$__cuda_sm3x_div_rn_noftz_f32_slowpath
        .type           $__internal_2_$__cuda_sm3x_div_rn_noftz_f32_slowpath,@function
        .size           $__internal_2_$__cuda_sm3x_div_rn_noftz_f32_slowpath,(.L_x_62 - $__internal_2_$__cuda_sm3x_div_rn_noftz_f32_slowpath)
$__internal_2_$__cuda_sm3x_div_rn_noftz_f32_slowpath:
[----:B------:R-:W-:Y:S01]  /*0830*/  SHF.R.U32.HI R5, RZ, 0x17, R3 ;  /* 0x00000017ff057819 */ /* 0x000fe20000011603 */
[----:B------:R-:W-:Y:S01]  /*0840*/  BSSY.RECONVERGENT B1, `(.L_x_39) ;  /* 0x0000063000017945 */ /* 0x000fe20003800200 */
[--C-:B------:R-:W-:Y:S02]  /*0850*/  SHF.R.U32.HI R4, RZ, 0x17, R0.reuse ;  /* 0x00000017ff047819 */ /* 0x100fe40000011600 */
[----:B------:R-:W-:Y:S01]  /*0860*/  LOP3.LUT R13, R5, 0xff, RZ, 0xc0, !PT ;  /* 0x000000ff050d7812 */ /* 0x000fe200078ec0ff */
[----:B------:R-:W-:Y:S01]  /*0870*/  IMAD.MOV.U32 R5, RZ, RZ, R0 ;  /* 0x000000ffff057224 */ /* 0x000fe200078e0000 */
[----:B------:R-:W-:Y:S02]  /*0880*/  LOP3.LUT R4, R4, 0xff, RZ, 0xc0, !PT ;  /* 0x000000ff04047812 */ /* 0x000fe400078ec0ff */
[----:B------:R-:W-:Y:S02]  /*0890*/  IADD3 R10, PT, PT, R13, -0x1, RZ ;  /* 0xffffffff0d0a7810 */ /* 0x000fe40007ffe0ff */
[----:B------:R-:W-:-:S02]  /*08a0*/  IADD3 R7, PT, PT, R4, -0x1, RZ ;  /* 0xffffffff04077810 */ /* 0x000fc40007ffe0ff */
        /* <DEDUP_REMOVED lines=27> */
.L_x_40:
[----:B------:R-:W-:Y:S01]  /*0a60*/  LEA R0, R13, 0xc0800000, 0x17 ;  /* 0xc08000000d007811 */ /* 0x000fe200078eb8ff */
[----:B------:R-:W-:Y:S01]  /*0a70*/  VIADD R4, R4, 0xffffff81 ;  /* 0xffffff8104047836 */ /* 0x000fe20000000000 */
[----:B------:R-:W-:Y:S02]  /*0a80*/  BSSY.RECONVERGENT B2, `(.L_x_45) ;  /* 0x0000035000027945 */ /* 0x000fe40003800200 */
[----:B------:R-:W-:Y:S01]  /*0a90*/  IADD3 R3, PT, PT, -R0, R3, RZ ;  /* 0x0000000300037210 */ /* 0x000fe20007ffe1ff */
[----:B------:R-:W-:-:S03]  /*0aa0*/  IMAD R0, R4, -0x800000, R5 ;  /* 0xff80000004007824 */ /* 0x000fc600078e0205 */
        /* <DEDUP_REMOVED lines=8> */
[----:B------:R-:W-:Y:S01]  /*0b30*/  FFMA R10, R11, R7, R0 ;  /* 0x000000070b0a7223 */ /* 0x000fe20000000000 */
[----:B------:R-:W-:-:S03]  /*0b40*/  IADD3 R5, PT, PT, R5, R6, RZ ;  /* 0x0000000605057210 */ /* 0x000fc60007ffe0ff */
[----:B------:R-:W-:-:S05]  /*0b50*/  FFMA R0, R12, R10, R7 ;  /* 0x0000000a0c007223 */ /* 0x000fca0000000007 */
[----:B------:R-:W-:-:S04]  /*0b60*/  SHF.R.U32.HI R3, RZ, 0x17, R0 ;  /* 0x00000017ff037819 */ /* 0x000fc80000011600 */
[----:B------:R-:W-:-:S04]  /*0b70*/  LOP3.LUT R3, R3, 0xff, RZ, 0xc0, !PT ;  /* 0x000000ff03037812 */ /* 0x000fc800078ec0ff */
[----:B------:R-:W-:-:S05]  /*0b80*/  IADD3 R11, PT, PT, R3, R5, RZ ;  /* 0x00000005030b7210 */ /* 0x000fca0007ffe0ff */
[----:B------:R-:W-:-:S05]  /*0b90*/  VIADD R3, R11, 0xffffffff ;  /* 0xffffffff0b037836 */ /* 0x000fca0000000000 */
        /* <DEDUP_REMOVED lines=10> */
[C---:B------:R-:W-:Y:S01]  /*0c40*/  IADD3 R6, PT, PT, R11.reuse, 0x20, RZ ;  /* 0x000000200b067810 */ /* 0x040fe20007ffe0ff */
[CCC-:B------:R-:W-:Y:S01]  /*0c50*/  FFMA.RM R4, R12.reuse, R10.reuse, R7.reuse ;  /* 0x0000000a0c047223 */ /* 0x1c0fe20000004007 */
[----:B------:R-:W-:Y:S02]  /*0c60*/  ISETP.NE.AND P2, PT, R11, RZ, PT ;  /* 0x000000ff0b00720c */ /* 0x000fe40003f45270 */
[----:B------:R-:W-:Y:S01]  /*0c70*/  LOP3.LUT R5, R3, 0x7fffff, RZ, 0xc0, !PT ;  /* 0x007fffff03057812 */ /* 0x000fe200078ec0ff */
[----:B------:R-:W-:Y:S01]  /*0c80*/  FFMA.RP R3, R12, R10, R7 ;  /* 0x0000000a0c037223 */ /* 0x000fe20000008007 */
[----:B------:R-:W-:Y:S02]  /*0c90*/  ISETP.NE.AND P1, PT, R11, RZ, PT ;  /* 0x000000ff0b00720c */ /* 0x000fe40003f25270 */
[----:B------:R-:W-:Y:S02]  /*0ca0*/  LOP3.LUT R5, R5, 0x800000, RZ, 0xfc, !PT ;  /* 0x0080000005057812 */ /* 0x000fe400078efcff */
[----:B------:R-:W-:-:S02]  /*0cb0*/  IADD3 R7, PT, PT, -R11, RZ, RZ ;  /* 0x000000ff0b077210 */ /* 0x000fc40007ffe1ff */
[----:B------:R-:W-:Y:S02]  /*0cc0*/  SHF.L.U32 R6, R5, R6, RZ ;  /* 0x0000000605067219 */ /* 0x000fe400000006ff */
[----:B------:R-:W-:Y:S02]  /*0cd0*/  FSETP.NEU.FTZ.AND P0, PT, R3, R4, PT ;  /* 0x000000040300720b */ /* 0x000fe40003f1d000 */
[----:B------:R-:W-:Y:S02]  /*0ce0*/  SEL R4, R7, RZ, P2 ;  /* 0x000000ff07047207 */ /* 0x000fe40001000000 */
[----:B------:R-:W-:Y:S02]  /*0cf0*/  ISETP.NE.AND P1, PT, R6, RZ, P1 ;  /* 0x000000ff0600720c */ /* 0x000fe40000f25270 */
[----:B------:R-:W-:Y:S02]  /*0d00*/  SHF.R.U32.HI R4, RZ, R4, R5 ;  /* 0x00000004ff047219 */ /* 0x000fe40000011605 */
[----:B------:R-:W-:-:S02]  /*0d10*/  PLOP3.LUT P0, PT, P0, P1, PT, 0xf8, 0x8f ;  /* 0x00000000008f781c */ /* 0x000fc40000703f70 */
[----:B------:R-:W-:Y:S02]  /*0d20*/  SHF.R.U32.HI R6, RZ, 0x1, R4 ;  /* 0x00000001ff067819 */ /* 0x000fe40000011604 */
[----:B------:R-:W-:-:S04]  /*0d30*/  SEL R3, RZ, 0x1, !P0 ;  /* 0x00000001ff037807 */ /* 0x000fc80004000000 */
[----:B------:R-:W-:-:S04]  /*0d40*/  LOP3.LUT R3, R3, 0x1, R6, 0xf8, !PT ;  /* 0x0000000103037812 */ /* 0x000fc800078ef806 */
[----:B------:R-:W-:-:S05]  /*0d50*/  LOP3.LUT R3, R3, R4, RZ, 0xc0, !PT ;  /* 0x0000000403037212 */ /* 0x000fca00078ec0ff */
[----:B------:R-:W-:-:S05]  /*0d60*/  IMAD.IADD R3, R6, 0x1, R3 ;  /* 0x0000000106037824 */ /* 0x000fca00078e0203 */
[----:B------:R-:W-:Y:S01]  /*0d70*/  LOP3.LUT R0, R3, R0, RZ, 0xfc, !PT ;  /* 0x0000000003007212 */ /* 0x000fe200078efcff */
[----:B------:R-:W-:Y:S06]  /*0d80*/  BRA `(.L_x_48) ;  /* 0x0000000000107947 */ /* 0x000fec0003800000 */
.L_x_47:
[----:B------:R-:W-:-:S04]  /*0d90*/  LOP3.LUT R0, R0, 0x80000000, RZ, 0xc0, !PT ;  /* 0x8000000000007812 */ /* 0x000fc800078ec0ff */
[----:B------:R-:W-:Y:S01]  /*0da0*/  LOP3.LUT R0, R0, 0x7f800000, RZ, 0xfc, !PT ;  /* 0x7f80000000007812 */ /* 0x000fe200078efcff */
[----:B------:R-:W-:Y:S06]  /*0db0*/  BRA `(.L_x_48) ;  /* 0x0000000000047947 */ /* 0x000fec0003800000 */
.L_x_46:
[----:B------:R-:W-:-:S07]  /*0dc0*/  LEA R0, R5, R0, 0x17 ;  /* 0x0000000005007211 */ /* 0x000fce00078eb8ff */
.L_x_48:
[----:B------:R-:W-:Y:S05]  /*0dd0*/  BSYNC.RECONVERGENT B2 ;  /* 0x0000000000027941 */ /* 0x000fea0003800200 */
.L_x_45:
[----:B------:R-:W-:Y:S05]  /*0de0*/  BRA `(.L_x_49) ;  /* 0x0000000000207947 */ /* 0x000fea0003800000 */
.L_x_44:
[----:B------:R-:W-:-:S04]  /*0df0*/  LOP3.LUT R0, R3, 0x80000000, R5, 0x48, !PT ;  /* 0x8000000003007812 */ /* 0x000fc800078e4805 */
[----:B------:R-:W-:Y:S01]  /*0e00*/  LOP3.LUT R0, R0, 0x7f800000, RZ, 0xfc, !PT ;  /* 0x7f80000000007812 */ /* 0x000fe200078efcff */
[----:B------:R-:W-:Y:S06]  /*0e10*/  BRA `(.L_x_49) ;  /* 0x0000000000147947 */ /* 0x000fec0003800000 */
.L_x_43:
[----:B------:R-:W-:Y:S01]  /*0e20*/  LOP3.LUT R0, R3, 0x80000000, R5, 0x48, !PT ;  /* 0x8000000003007812 */ /* 0x000fe200078e4805 */
[----:B------:R-:W-:Y:S06]  /*0e30*/  BRA `(.L_x_49) ;  /* 0x00000000000c7947 */ /* 0x000fec0003800000 */
.L_x_42:
[----:B------:R-:W0:Y:S01]  /*0e40*/  MUFU.RSQ R0, -QNAN ;  /* 0xffc0000000007908 */ /* 0x000e220000001400 */
[----:B------:R-:W-:Y:S05]  /*0e50*/  BRA `(.L_x_49) ;  /* 0x0000000000047947 */ /* 0x000fea0003800000 */
.L_x_41:
[----:B------:R-:W-:-:S07]  /*0e60*/  FADD.FTZ R0, R0, R3 ;  /* 0x0000000300007221 */ /* 0x000fce0000010000 */
.L_x_49:
[----:B------:R-:W-:Y:S05]  /*0e70*/  BSYNC.RECONVERGENT B1 ;  /* 0x0000000000017941 */ /* 0x000fea0003800200 */
.L_x_39:
[----:B------:R-:W-:-:S04]  /*0e80*/  HFMA2 R3, -RZ, RZ, 0, 0 ;  /* 0x00000000ff037431 */ /* 0x000fc800000001ff */
[----:B0-----:R-:W-:Y:S05]  /*0e90*/  RET.REL.NODEC R2 `(softMax) ;  /* 0xfffffff002587950 */ /* 0x001fea0003c3ffff */
.L_x_50:
        /* <DEDUP_REMOVED lines=14> */
.L_x_62:


//--------------------- .text.sigmoid             --------------------------
	.section	.text.sigmoid,"ax",@progbits
	.align	128
        .global         sigmoid
        .type           sigmoid,@function
        .size           sigmoid,(.L_x_63 - sigmoid)
        .other          sigmoid,@"STO_CUDA_ENTRY STV_DEFAULT"
sigmoid:
.text.sigmoid:
        /* <DEDUP_REMOVED lines=10> */
.L_x_53:
[----:B---34-:R-:W-:-:S05]  /*00a0*/  IMAD.WIDE R4, R7, 0x4, R2 ;  /* 0x0000000407047825 */ /* 0x018fca00078e0202 */
[----:B-1----:R-:W3:Y:S01]  /*00b0*/  LDG.E R0, desc[UR6][R4.64] ;  /* 0x0000000604007981 */ /* 0x002ee2000c1e1900 */
[----:B------:R-:W-:Y:S02]  /*00c0*/  HFMA2 R11, -RZ, RZ, 3.7421875, 0 ;  /* 0x437c0000ff0b7431 */ /* 0x000fe400000001ff */
[----:B------:R-:W-:Y:S01]  /*00d0*/  IMAD.MOV.U32 R9, RZ, RZ, 0x3bbb989d ;  /* 0x3bbb989dff097424 */ /* 0x000fe200078e00ff */
[----:B0-----:R-:W-:-:S04]  /*00e0*/  IADD3 R7, PT, PT, R6, R7, RZ ;  /* 0x0000000706077210 */ /* 0x001fc80007ffe0ff */
[----:B--2---:R-:W-:Y:S01]  /*00f0*/  ISETP.GE.AND P3, PT, R7, UR5, PT ;  /* 0x0000000507007c0c */ /* 0x004fe2000bf66270 */
[----:B---3--:R-:W-:-:S04]  /*0100*/  FFMA.SAT R8, R0, -R9, 0.5 ;  /* 0x3f00000000087423 */ /* 0x008fc80000002809 */
[----:B------:R-:W-:-:S04]  /*0110*/  FFMA.RM R8, R8, R11, 12582913 ;  /* 0x4b40000108087423 */ /* 0x000fc8000000400b */
[C---:B------:R-:W-:Y:S01]  /*0120*/  FADD R9, R8.reuse, -12583039 ;  /* 0xcb40007f08097421 */ /* 0x040fe20000000000 */
[----:B------:R-:W-:-:S03]  /*0130*/  IMAD.SHL.U32 R8, R8, 0x800000, RZ ;  /* 0x0080000008087824 */ /* 0x000fc600078e00ff */
[----:B------:R-:W-:-:S04]  /*0140*/  FFMA R9, R0, -1.4426950216293334961, -R9 ;  /* 0xbfb8aa3b00097823 */ /* 0x000fc80000000809 */
[----:B------:R-:W-:-:S06]  /*0150*/  FFMA R9, R0, -1.925963033500011079e-08, R9 ;  /* 0xb2a5706000097823 */ /* 0x000fcc0000000009 */
[----:B------:R-:W0:Y:S02]  /*0160*/  MUFU.EX2 R9, R9 ;  /* 0x0000000900097308 */ /* 0x000e240000000800 */
[----:B0-----:R-:W-:-:S04]  /*0170*/  FFMA R10, R8, R9, 1 ;  /* 0x3f800000080a7423 */ /* 0x001fc80000000009 */
[----:B------:R-:W-:-:S05]  /*0180*/  VIADD R0, R10, 0x1800000 ;  /* 0x018000000a007836 */ /* 0x000fca0000000000 */
[----:B------:R-:W-:-:S04]  /*0190*/  LOP3.LUT R0, R0, 0x7f800000, RZ, 0xc0, !PT ;  /* 0x7f80000000007812 */ /* 0x000fc800078ec0ff */
[----:B------:R-:W-:-:S13]  /*01a0*/  ISETP.GT.U32.AND P0, PT, R0, 0x1ffffff, PT ;  /* 0x01ffffff0000780c */ /* 0x000fda0003f04070 */
[----:B------:R-:W-:Y:S05]  /*01b0*/  @P0 BRA `(.L_x_51) ;  /* 0x0000000000100947 */ /* 0x000fea0003800000 */
[----:B------:R-:W-:-:S07]  /*01c0*/  MOV R8, 0x1e0 ;  /* 0x000001e000087802 */ /* 0x000fce0000000f00 */
[----:B------:R-:W-:Y:S05]  /*01d0*/  CALL.REL.NOINC `($__internal_3_$__cuda_sm20_rcp_rn_f32_slowpath) ;  /* 0x0000000000247944 */ /* 0x000fea0003c00000 */
[----:B------:R-:W-:Y:S01]  /*01e0*/  IMAD.MOV.U32 R9, RZ, RZ, R0 ;  /* 0x000000ffff097224 */ /* 0x000fe200078e0000 */
[----:B------:R-:W-:Y:S06]  /*01f0*/  BRA `(.L_x_52) ;  /* 0x0000000000107947 */ /* 0x000fec0003800000 */
.L_x_51:
[----:B------:R-:W0:Y:S02]  /*0200*/  MUFU.RCP R9, R10 ;  /* 0x0000000a00097308 */ /* 0x000e240000001000 */
[----:B0-----:R-:W-:-:S04]  /*0210*/  FFMA R0, R10, R9, -1 ;  /* 0xbf8000000a007423 */ /* 0x001fc80000000009 */
[----:B------:R-:W-:-:S04]  /*0220*/  FADD.FTZ R0, -R0, -RZ ;  /* 0x800000ff00007221 */ /* 0x000fc80000010100 */
[----:B------:R-:W-:-:S07]  /*0230*/  FFMA R9, R9, R0, R9 ;  /* 0x0000000009097223 */ /* 0x000fce0000000009 */
.L_x_52:
[----:B------:R4:W-:Y:S01]  /*0240*/  STG.E desc[UR6][R4.64], R9 ;  /* 0x0000000904007986 */ /* 0x0009e2000c101906 */
[----:B------:R-:W-:Y:S05]  /*0250*/  @!P3 BRA `(.L_x_53) ;  /* 0xfffffffc0090b947 */ /* 0x000fea000383ffff */
[----:B------:R-:W-:Y:S05]  /*0260*/  EXIT ;  /* 0x000000000000794d */ /* 0x000fea0003800000 */
        .weak           $__internal_3_$__cuda_sm20_rcp_rn_f32_slowpath
        .type           $__internal_3_$__cuda_sm20_rcp_rn_f32_slowpath,@function
        .size           $__internal_3_$__cuda_sm20_rcp_rn_f32_slowpath,(.L_x_63 - $__internal_3_$__cuda_sm20_rcp_rn_f32_slowpath)
$__internal_3_$__cuda_sm20_rcp_rn_f32_slowpath:
[----:B------:R-:W-:-:S05]  /*0270*/  IMAD.SHL.U32 R0, R10, 0x2, RZ ;  /* 0x000000020a007824 */ /* 0x000fca00078e00ff */
[----:B------:R-:W-:Y:S02]  /*0280*/  SHF.R.U32.HI R14, RZ, 0x18, R0 ;  /* 0x00000018ff0e7819 */ /* 0x000fe40000011600 */
[----:B------:R-:W-:Y:S02]  /*0290*/  MOV R0, R10 ;  /* 0x0000000a00007202 */ /* 0x000fe40000000f00 */
[----:B------:R-:W-:-:S13]  /*02a0*/  ISETP.NE.U32.AND P0, PT, R14, RZ, PT ;  /* 0x000000ff0e00720c */ /* 0x000fda0003f05070 */
[----:B------:R-:W-:Y:S05]  /*02b0*/  @P0 BRA `(.L_x_54) ;  /* 0x00000000002c0947 */ /* 0x000fea0003800000 */
[----:B------:R-:W-:-:S05]  /*02c0*/  IMAD.SHL.U32 R9, R0, 0x2, RZ ;  /* 0x0000000200097824 */ /* 0x000fca00078e00ff */
[----:B------:R-:W-:-:S13]  /*02d0*/  ISETP.NE.AND P0, PT, R9, RZ, PT ;  /* 0x000000ff0900720c */ /* 0x000fda0003f05270 */
[----:B------:R0:W1:Y:S01]  /*02e0*/  @!P0 MUFU.RCP R9, R0 ;  /* 0x0000000000098308 */ /* 0x0000620000001000 */
[----:B------:R-:W-:Y:S05]  /*02f0*/  @!P0 BRA `(.L_x_55) ;  /* 0x0000000000a48947 */ /* 0x000fea0003800000 */
[----:B------:R-:W-:-:S04]  /*0300*/  FFMA R10, R0, 1.84467440737095516160e+19, RZ ;  /* 0x5f800000000a7823 */ /* 0x000fc800000000ff */
[----:B-1----:R-:W0:Y:S02]  /*0310*/  MUFU.RCP R9, R10 ;  /* 0x0000000a00097308 */ /* 0x002e240000001000 */
[----:B0-----:R-:W-:-:S04]  /*0320*/  FFMA R0, R10, R9, -1 ;  /* 0xbf8000000a007423 */ /* 0x001fc80000000009 */
[----:B------:R-:W-:-:S04]  /*0330*/  FADD.FTZ R0, -R0, -RZ ;  /* 0x800000ff00007221 */ /* 0x000fc80000010100 */
[----:B------:R-:W-:-:S04]  /*0340*/  FFMA R0, R9, R0, R9 ;  /* 0x0000000009007223 */ /* 0x000fc80000000009 */
[----:B------:R-:W-:Y:S01]  /*0350*/  FFMA R9, R0, 1.84467440737095516160e+19, RZ ;  /* 0x5f80000000097823 */ /* 0x000fe200000000ff */
[----:B------:R-:W-:Y:S06]  /*0360*/  BRA `(.L_x_55) ;  /* 0x0000000000887947 */ /* 0x000fec0003800000 */
.L_x_54:
[----:B------:R-:W-:-:S05]  /*0370*/  VIADD R16, R14, 0xffffff03 ;  /* 0xffffff030e107836 */ /* 0x000fca0000000000 */
[----:B------:R-:W-:-:S13]  /*0380*/  ISETP.GT.U32.AND P0, PT, R16, 0x1, PT ;  /* 0x000000011000780c */ /* 0x000fda0003f04070 */
[----:B------:R-:W-:Y:S05]  /*0390*/  @P0 BRA `(.L_x_56) ;  /* 0x0000000000780947 */ /* 0x000fea0003800000 */
[----:B------:R-:W-:Y:S01]  /*03a0*/  LOP3.LUT R9, R0, 0x7fffff, RZ, 0xc0, !PT ;  /* 0x007fffff00097812 */ /* 0x000fe200078ec0ff */
[----:B------:R-:W-:-:S03]  /*03b0*/  HFMA2 R13, -RZ, RZ, 0, 1.78813934326171875e-07 ;  /* 0x00000003ff0d7431 */ /* 0x000fc600000001ff */
[----:B------:R-:W-:-:S04]  /*03c0*/  LOP3.LUT R9, R9, 0x3f800000, RZ, 0xfc, !PT ;  /* 0x3f80000009097812 */ /* 0x000fc800078efcff */
[----:B------:R-:W0:Y:S01]  /*03d0*/  MUFU.RCP R10, R9 ;  /* 0x00000009000a7308 */ /* 0x000e220000001000 */
[----:B------:R-:W-:Y:S01]  /*03e0*/  SHF.L.U32 R13, R13, R16, RZ ;  /* 0x000000100d0d7219 */ /* 0x000fe200000006ff */
[----:B0-----:R-:W-:-:S04]  /*03f0*/  FFMA R11, R9, R10, -1 ;  /* 0xbf800000090b7423 */ /* 0x001fc8000000000a */
[----:B------:R-:W-:-:S04]  /*0400*/  FADD.FTZ R11, -R11, -RZ ;  /* 0x800000ff0b0b7221 */ /* 0x000fc80000010100 */
[CCC-:B------:R-:W-:Y:S01]  /*0410*/  FFMA.RM R12, R10.reuse, R11.reuse, R10.reuse ;  /* 0x0000000b0a0c7223 */ /* 0x1c0fe2000000400a */
[----:B------:R-:W-:-:S04]  /*0420*/  FFMA.RP R11, R10, R11, R10 ;  /* 0x0000000b0a0b7223 */ /* 0x000fc8000000800a */
[C---:B------:R-:W-:Y:S02]  /*0430*/  LOP3.LUT R10, R12.reuse, 0x7fffff, RZ, 0xc0, !PT ;  /* 0x007fffff0c0a7812 */ /* 0x040fe400078ec0ff */
[----:B------:R-:W-:Y:S02]  /*0440*/  FSETP.NEU.FTZ.AND P0, PT, R12, R11, PT ;  /* 0x0000000b0c00720b */ /* 0x000fe40003f1d000 */
[----:B------:R-:W-:Y:S02]  /*0450*/  LOP3.LUT R10, R10, 0x800000, RZ, 0xfc, !PT ;  /* 0x008000000a0a7812 */ /* 0x000fe400078efcff */
[----:B------:R-:W-:Y:S02]  /*0460*/  SEL R11, RZ, 0xffffffff, !P0 ;  /* 0xffffffffff0b7807 */ /* 0x000fe40004000000 */
[----:B------:R-:W-:-:S03]  /*0470*/  LOP3.LUT R13, R13, R10, RZ, 0xc0, !PT ;  /* 0x0000000a0d0d7212 */ /* 0x000fc600078ec0ff */
[----:B------:R-:W-:Y:S01]  /*0480*/  IMAD.MOV R11, RZ, RZ, -R11 ;  /* 0x000000ffff0b7224 */ /* 0x000fe200078e0a0b */
[----:B------:R-:W-:-:S04]  /*0490*/  SHF.R.U32.HI R13, RZ, R16, R13 ;  /* 0x00000010ff0d7219 */ /* 0x000fc8000001160d */
[----:B------:R-:W-:Y:S02]  /*04a0*/  LOP3.LUT P1, RZ, R11, R16, R10, 0xf8, !PT ;  /* 0x000000100bff7212 */ /* 0x000fe4000782f80a */
[C---:B------:R-:W-:Y:S02]  /*04b0*/  LOP3.LUT P0, RZ, R13.reuse, 0x1, RZ, 0xc0, !PT ;  /* 0x000000010dff7812 */ /* 0x040fe4000780c0ff */
[----:B------:R-:W-:-:S04]  /*04c0*/  LOP3.LUT P2, RZ, R13, 0x2, RZ, 0xc0, !PT ;  /* 0x000000020dff7812 */ /* 0x000fc8000784c0ff */
[----:B------:R-:W-:Y:S02]  /*04d0*/  PLOP3.LUT P0, PT, P0, P1, P2, 0xe0, 0x0 ;  /* 0x000000000000781c */ /* 0x000fe40000703c20 */
[----:B------:R-:W-:Y:S02]  /*04e0*/  LOP3.LUT P1, RZ, R0, 0x7fffff, RZ, 0xc0, !PT ;  /* 0x007fffff00ff7812 */ /* 0x000fe4000782c0ff */
[----:B------:R-:W-:-:S05]  /*04f0*/  SEL R9, RZ, 0x1, !P0 ;  /* 0x00000001ff097807 */ /* 0x000fca0004000000 */
[----:B------:R-:W-:-:S05]  /*0500*/  IMAD.MOV R9, RZ, RZ, -R9 ;  /* 0x000000ffff097224 */ /* 0x000fca00078e0a09 */
[----:B------:R-:W-:Y:S02]  /*0510*/  ISETP.GE.AND P0, PT, R9, RZ, PT ;  /* 0x000000ff0900720c */ /* 0x000fe40003f06270 */
[----:B------:R-:W-:-:S04]  /*0520*/  IADD3 R9, PT, PT, R14, -0xfc, RZ ;  /* 0xffffff040e097810 */ /* 0x000fc80007ffe0ff */
[----:B------:R-:W-:-:S07]  /*0530*/  SHF.R.U32.HI R9, RZ, R9, R10 ;  /* 0x00000009ff097219 */ /* 0x000fce000001160a */
[----:B------:R-:W-:-:S05]  /*0540*/  @!P0 VIADD R9, R9, 0x1 ;  /* 0x0000000109098836 */ /* 0x000fca0000000000 */
[----:B------:R-:W-:-:S04]  /*0550*/  @!P1 SHF.L.U32 R9, R9, 0x1, RZ ;  /* 0x0000000109099819 */ /* 0x000fc800000006ff */
[----:B------:R-:W-:Y:S01]  /*0560*/  LOP3.LUT R9, R9, 0x80000000, R0, 0xf8, !PT ;  /* 0x8000000009097812 */ /* 0x000fe200078ef800 */
[----:B------:R-:W-:Y:S06]  /*0570*/  BRA `(.L_x_55) ;  /* 0x0000000000047947 */ /* 0x000fec0003800000 */
.L_x_56:
[----:B------:R2:W3:Y:S02]  /*0580*/  MUFU.RCP R9, R0 ;  /* 0x0000000000097308 */ /* 0x0004e40000001000 */
.L_x_55:
[----:B0123--:R-:W-:Y:S01]  /*0590*/  IMAD.MOV.U32 R0, RZ, RZ, R9 ;  /* 0x000000ffff007224 */ /* 0x00ffe200078e0009 */
[----:B------:R-:W-:-:S04]  /*05a0*/  MOV R9, 0x0 ;  /* 0x0000000000097802 */ /* 0x000fc80000000f00 */
[----:B------:R-:W-:Y:S05]  /*05b0*/  RET.REL.NODEC R8 `(sigmoid) ;  /* 0xfffffff808907950 */ /* 0x000fea0003c3ffff */
.L_x_57:
        /* <DEDUP_REMOVED lines=12> */
.L_x_63:


//--------------------- .text.relu                --------------------------
	.section	.text.relu,"ax",@progbits
	.align	128
        .global         relu
        .type           relu,@function
        .size           relu,(.L_x_70 - relu)
        .other          relu,@"STO_CUDA_ENTRY STV_DEFAULT"
relu:
.text.relu:
        /* <DEDUP_REMOVED lines=10> */
.L_x_58:
[----:B---3--:R-:W-:-:S05]  /*00a0*/  IMAD.WIDE R4, R7, 0x4, R2 ;  /* 0x0000000407047825 */ /* 0x008fca00078e0202 */
[----:B-1----:R-:W3:Y:S01]  /*00b0*/  LDG.E R6, desc[UR6][R4.64] ;  /* 0x0000000604067981 */ /* 0x002ee2000c1e1900 */
[----:B0-----:R-:W-:Y:S01]  /*00c0*/  IMAD.IADD R7, R0, 0x1, R7 ;  /* 0x0000000100077824 */ /* 0x001fe200078e0207 */
[----:B---3--:R-:W-:-:S13]  /*00d0*/  FSETP.GEU.AND P0, PT, R6, RZ, PT ;  /* 0x000000ff0600720b */ /* 0x008fda0003f0e000 */
[----:B------:R4:W-:Y:S01]  /*00e0*/  @!P0 STG.E desc[UR6][R4.64], RZ ;  /* 0x000000ff04008986 */ /* 0x0009e2000c101906 */
[----:B--2---:R-:W-:-:S13]  /*00f0*/  ISETP.GE.AND P0, PT, R7, UR5, PT ;  /* 0x0000000507007c0c */ /* 0x004fda000bf06270 */
[----:B----4-:R-:W-:Y:S05]  /*0100*/  @!P0 BRA `(.L_x_58) ;  /* 0xfffffffc00e48947 */ /* 0x010fea000383ffff */
[----:B------:R-:W-:Y:S05]  /*0110*/  EXIT ;  /* 0x000000000000794d */ /* 0x000fea0003800000 */
.L_x_59:
        /* <DEDUP_REMOVED lines=14> */
.L_x_70:


//--------------------- .nv.shared.sigmoidDerivative --------------------------
	.section	.nv.shared.sigmoidDerivative,"aw",@nobits
	.sectionflags	@""
	.align	16
	.zero		1024


//--------------------- .nv.shared.reserved.0     --------------------------
	.section	.nv.shared.reserved.0,"aw",@nobits
	.weak		__nv_reservedSMEM_offset_0_alias
	.size		__nv_reservedSMEM_offset_0_alias, 0, 64
	.other		__nv_reservedSMEM_offset_0_alias,@"STO_CUDA_RESERVED_SHARED STV_DEFAULT"
__nv_reservedSMEM_offset_0_alias:
	.zero		0
	.zero		64


//--------------------- .nv.shared.softMaxDerivative --------------------------
	.section	.nv.shared.softMaxDerivative,"aw",@nobits
	.sectionflags	@""
	.align	16
	.zero		1024


//--------------------- .nv.shared.reluDerivative --------------------------
	.section	.nv.shared.reluDerivative,"aw",@nobits
	.sectionflags	@""
	.align	16
	.zero		1024


//--------------------- .nv.shared.noneDerivative --------------------------
	.section	.nv.shared.noneDerivative,"aw",@nobits
	.sectionflags	@""
	.align	16
	.zero		1024


//--------------------- .nv.shared.softMax        --------------------------
	.section	.nv.shared.softMax,"aw",@nobits
	.sectionflags	@""
	.align	16
	.zero		1024


//--------------------- .nv.shared.sigmoid        --------------------------
	.section	.nv.shared.sigmoid,"aw",@nobits
	.sectionflags	@""
	.align	16
	.zero		1024


//--------------------- .nv.shared.relu           --------------------------
	.section	.nv.shared.relu,"aw",@nobits
	.sectionflags	@""
	.align	16
	.zero		1024


//--------------------- .nv.constant0.sigmoidDerivative --------------------------
	.section	.nv.constant0.sigmoidDerivative,"a",@progbits
	.sectionflags	@""
	.align	4
.nv.constant0.sigmoidDerivative:
	.zero		912


//--------------------- .nv.constant0.softMaxDerivative --------------------------
	.section	.nv.constant0.softMaxDerivative,"a",@progbits
	.sectionflags	@""
	.align	4
.nv.constant0.softMaxDerivative:
	.zero		920


//--------------------- .nv.constant0.reluDerivative --------------------------
	.section	.nv.constant0.reluDerivative,"a",@progbits
	.sectionflags	@""
	.align	4
.nv.constant0.reluDerivative:
	.zero		912


//--------------------- .nv.constant0.noneDerivative --------------------------
	.section	.nv.constant0.noneDerivative,"a",@progbits
	.sectionflags	@""
	.align	4
.nv.constant0.noneDerivative:
	.zero		912


//--------------------- .nv.constant0.softMax     --------------------------
	.section	.nv.constant0.softMax,"a",@progbits
	.sectionflags	@""
	.align	4
.nv.constant0.softMax:
	.zero		912


//--------------------- .nv.constant0.sigmoid     --------------------------
	.section	.nv.constant0.sigmoid,"a",@progbits
	.sectionflags	@""
	.align	4
.nv.constant0.sigmoid:
	.zero		912


//--------------------- .nv.constant0.relu        --------------------------
	.section	.nv.constant0.relu,"a",@progbits
	.sectionflags	@""
	.align	4
.nv.constant0.relu:
	.zero		912


//--------------------- SYMBOLS --------------------------

	.type		.nv.reservedSmem.offset0,@object
	.size		.nv.reservedSmem.offset0,0x4
	.type		.nv.reservedSmem.cap,@object
	.size		.nv.reservedSmem.cap,0x4
